def attn_fwd(
    Q,
    K,
    V,
    Out,
    Lse,
    sm_scale,
    stride_qz,
    stride_qh,
    stride_qm,
    stride_qk,
    stride_kz,
    stride_kh,
    stride_kn,
    stride_kk,
    stride_vz,
    stride_vh,
    stride_vn,
    stride_vk,
    stride_oz,
    stride_oh,
    stride_om,
    stride_ok,
    seqlen_q,
    seqlen_k,
    BLOCK_M: tl.constexpr,
    BLOCK_N: tl.constexpr,
    HEAD_DIM: tl.constexpr,
    CAUSAL: tl.constexpr,
):
    start_m = tl.program_id(0)
    off_hz = tl.program_id(1)
    q_off = off_hz * stride_qh
    k_off = off_hz * stride_kh
    v_off = off_hz * stride_vh
    offs_m = start_m * BLOCK_M + tl.arange(0, BLOCK_M)
    offs_d = tl.arange(0, HEAD_DIM)
    offs_n = tl.arange(0, BLOCK_N)
    q_ptrs = Q + q_off + offs_m[:, None] * stride_qm + offs_d[None, :] * stride_qk
    k_ptrs = K + k_off + offs_d[:, None] * stride_kk + offs_n[None, :] * stride_kn
    v_ptrs = V + v_off + offs_n[:, None] * stride_vn + offs_d[None, :] * stride_vk
    m_i = tl.full([BLOCK_M], float("-inf"), dtype=tl.float32)
    l_i = tl.zeros([BLOCK_M], dtype=tl.float32) + 1.0
    acc = tl.zeros([BLOCK_M, HEAD_DIM], dtype=tl.float32)
    q = tl.load(q_ptrs)
    acc, l_i, m_i = _attn_fwd_inner(
        acc,
        l_i,
        m_i,
        q,
        k_ptrs,
        v_ptrs,
        sm_scale,
        stride_kn,
        stride_vn,
        start_m,
        seqlen_k,
        BLOCK_M,
        BLOCK_N,
        HEAD_DIM,
        CAUSAL,
    )
    acc = acc / l_i[:, None]
    lse = m_i + tl.math.log2(l_i) / 1.4426950408889634
    o_ptrs = (
        Out
        + off_hz * stride_oh
        + offs_m[:, None] * stride_om
        + offs_d[None, :] * stride_ok
    )
    tl.store(o_ptrs, acc.to(Out.dtype.element_ty))
    tl.store(Lse + off_hz * seqlen_q + offs_m, lse)

# config = {"BLOCK_M": 128, "BLOCK_N": 32, "HEAD_DIM": 32, "arch": "sm_90", "causal": true, "dtype": "fp8e4m3", "num_stages": 2, "num_warps": 8}
# arch = sm_90


// ===== COMPILED SASS (sm_90a) =====

	.target	sm_90a

	.elftype	@"ET_EXEC"


//--------------------- .note.nv.tkinfo           --------------------------
	.section	.note.nv.tkinfo,"",@"SHT_NOTE"
	.sectionflags	@"SHF_NOTE_NV_TKINFO"
	.tkinfo
        /*0018*/ 	.word	0x00000002
        /*0030*/ 	.string	""
        /*0030*/ 	.string	"ptxas"
        /*0030*/ 	.string	"Cuda compilation tools, release 13.0, V13.0.88"
        /*0030*/ 	.string	"Build cuda_13.0.r13.0/compiler.36424714_0"
        /*0030*/ 	.string	"-v  -suppress-debug-info  -lineinfo  -arch sm_90a "



//--------------------- .note.nv.cuinfo           --------------------------
	.section	.note.nv.cuinfo,"",@"SHT_NOTE"
	.sectionflags	@"SHF_NOTE_NV_CUINFO"
        /*0018*/ 	.short	0x0002
        /*001a*/ 	.short	0x005a
        /*001c*/ 	.short	0x0082
	.zero		2


//--------------------- .nv.info                  --------------------------
	.section	.nv.info,"",@"SHT_CUDA_INFO"
	.align	4


	//----- nvinfo : EIATTR_REGCOUNT
	.align		4
        /*0000*/ 	.byte	0x04, 0x2f
        /*0002*/ 	.short	(.L_2 - .L_1)
	.align		4
.L_1:
        /*0004*/ 	.word	index@(attn_fwd)
        /*0008*/ 	.word	0x00000050


	//----- nvinfo : EIATTR_FRAME_SIZE
	.align		4
.L_2:
        /*000c*/ 	.byte	0x04, 0x11
        /*000e*/ 	.short	(.L_4 - .L_3)
	.align		4
.L_3:
        /*0010*/ 	.word	index@(attn_fwd)
        /*0014*/ 	.word	0x00000000


	//----- nvinfo : EIATTR_MIN_STACK_SIZE
	.align		4
.L_4:
        /*0018*/ 	.byte	0x04, 0x12
        /*001a*/ 	.short	(.L_6 - .L_5)
	.align		4
.L_5:
        /*001c*/ 	.word	index@(attn_fwd)
        /*0020*/ 	.word	0x00000000
.L_6:


//--------------------- .nv.compat                --------------------------
	.section	.nv.compat,"",@"SHT_CUDA_COMPAT_INFO"
	.align	4
        /*0000*/ 	.byte	0x02, 0x09, 0x01, 0x00, 0x02, 0x02, 0x04, 0x00, 0x02, 0x05, 0x05, 0x00, 0x03, 0x07, 0x01, 0x01
        /*0010*/ 	.byte	0x02, 0x03, 0x00, 0x00, 0x02, 0x06, 0x01, 0x00, 0x04, 0x0b, 0x08, 0x00, 0x00, 0x00, 0x00, 0x00
        /*0020*/ 	.byte	0x00, 0x00, 0x00, 0x00


//--------------------- .nv.info.attn_fwd         --------------------------
	.section	.nv.info.attn_fwd,"",@"SHT_CUDA_INFO"
	.sectionflags	@""
	.align	4


	//----- nvinfo : EIATTR_CUDA_API_VERSION
	.align		4
        /*0000*/ 	.byte	0x04, 0x37
        /*0002*/ 	.short	(.L_8 - .L_7)
.L_7:
        /*0004*/ 	.word	0x00000082


	//----- nvinfo : EIATTR_KPARAM_INFO
	.align		4
.L_8:
        /*0008*/ 	.byte	0x04, 0x17
        /*000a*/ 	.short	(.L_10 - .L_9)
.L_9:
        /*000c*/ 	.word	0x00000000
        /*0010*/ 	.short	0x0019
        /*0012*/ 	.short	0x0080
        /*0014*/ 	.byte	0x00, 0xf4, 0x21, 0x00


	//----- nvinfo : EIATTR_KPARAM_INFO
	.align		4
.L_10:
        /*0018*/ 	.byte	0x04, 0x17
        /*001a*/ 	.short	(.L_12 - .L_11)
.L_11:
        /*001c*/ 	.word	0x00000000
        /*0020*/ 	.short	0x0018
        /*0022*/ 	.short	0x0078
        /*0024*/ 	.byte	0x00, 0xf4, 0x21, 0x00


	//----- nvinfo : EIATTR_KPARAM_INFO
	.align		4
.L_12:
        /*0028*/ 	.byte	0x04, 0x17
        /*002a*/ 	.short	(.L_14 - .L_13)
.L_13:
        /*002c*/ 	.word	0x00000000
        /*0030*/ 	.short	0x0017
        /*0032*/ 	.short	0x0070
        /*0034*/ 	.byte	0x00, 0xf0, 0x11, 0x00


	//----- nvinfo : EIATTR_KPARAM_INFO
	.align		4
.L_14:
        /*0038*/ 	.byte	0x04, 0x17
        /*003a*/ 	.short	(.L_16 - .L_15)
.L_15:
        /*003c*/ 	.word	0x00000000
        /*0040*/ 	.short	0x0016
        /*0042*/ 	.short	0x006c
        /*0044*/ 	.byte	0x00, 0xf0, 0x11, 0x00


	//----- nvinfo : EIATTR_KPARAM_INFO
	.align		4
.L_16:
        /*0048*/ 	.byte	0x04, 0x17
        /*004a*/ 	.short	(.L_18 - .L_17)
.L_17:
        /*004c*/ 	.word	0x00000000
        /*0050*/ 	.short	0x0015
        /*0052*/ 	.short	0x0068
        /*0054*/ 	.byte	0x00, 0xf0, 0x11, 0x00


	//----- nvinfo : EIATTR_KPARAM_INFO
	.align		4
.L_18:
        /*0058*/ 	.byte	0x04, 0x17
        /*005a*/ 	.short	(.L_20 - .L_19)
.L_19:
        /*005c*/ 	.word	0x00000000
        /*0060*/ 	.short	0x0014
        /*0062*/ 	.short	0x0064
        /*0064*/ 	.byte	0x00, 0xf0, 0x11, 0x00


	//----- nvinfo : EIATTR_KPARAM_INFO
	.align		4
.L_20:
        /*0068*/ 	.byte	0x04, 0x17
        /*006a*/ 	.short	(.L_22 - .L_21)
.L_21:
        /*006c*/ 	.word	0x00000000
        /*0070*/ 	.short	0x0013
        /*0072*/ 	.short	0x0060
        /*0074*/ 	.byte	0x00, 0xf0, 0x11, 0x00


	//----- nvinfo : EIATTR_KPARAM_INFO
	.align		4
.L_22:
        /*0078*/ 	.byte	0x04, 0x17
        /*007a*/ 	.short	(.L_24 - .L_23)
.L_23:
        /*007c*/ 	.word	0x00000000
        /*0080*/ 	.short	0x0012
        /*0082*/ 	.short	0x005c
        /*0084*/ 	.byte	0x00, 0xf0, 0x11, 0x00


	//----- nvinfo : EIATTR_KPARAM_INFO
	.align		4
.L_24:
        /*0088*/ 	.byte	0x04, 0x17
        /*008a*/ 	.short	(.L_26 - .L_25)
.L_25:
        /*008c*/ 	.word	0x00000000
        /*0090*/ 	.short	0x0011
        /*0092*/ 	.short	0x0058
        /*0094*/ 	.byte	0x00, 0xf0, 0x11, 0x00


	//----- nvinfo : EIATTR_KPARAM_INFO
	.align		4
.L_26:
        /*0098*/ 	.byte	0x04, 0x17
        /*009a*/ 	.short	(.L_28 - .L_27)
.L_27:
        /*009c*/ 	.word	0x00000000
        /*00a0*/ 	.short	0x0010
        /*00a2*/ 	.short	0x0054
        /*00a4*/ 	.byte	0x00, 0xf0, 0x11, 0x00


	//----- nvinfo : EIATTR_KPARAM_INFO
	.align		4
.L_28:
        /*00a8*/ 	.byte	0x04, 0x17
        /*00aa*/ 	.short	(.L_30 - .L_29)
.L_29:
        /*00ac*/ 	.word	0x00000000
        /*00b0*/ 	.short	0x000f
        /*00b2*/ 	.short	0x0050
        /*00b4*/ 	.byte	0x00, 0xf0, 0x11, 0x00


	//----- nvinfo : EIATTR_KPARAM_INFO
	.align		4
.L_30:
        /*00b8*/ 	.byte	0x04, 0x17
        /*00ba*/ 	.short	(.L_32 - .L_31)
.L_31:
        /*00bc*/ 	.word	0x00000000
        /*00c0*/ 	.short	0x000e
        /*00c2*/ 	.short	0x004c
        /*00c4*/ 	.byte	0x00, 0xf0, 0x11, 0x00


	//----- nvinfo : EIATTR_KPARAM_INFO
	.align		4
.L_32:
        /*00c8*/ 	.byte	0x04, 0x17
        /*00ca*/ 	.short	(.L_34 - .L_33)
.L_33:
        /*00cc*/ 	.word	0x00000000
        /*00d0*/ 	.short	0x000d
        /*00d2*/ 	.short	0x0048
        /*00d4*/ 	.byte	0x00, 0xf0, 0x11, 0x00


	//----- nvinfo : EIATTR_KPARAM_INFO
	.align		4
.L_34:
        /*00d8*/ 	.byte	0x04, 0x17
        /*00da*/ 	.short	(.L_36 - .L_35)
.L_35:
        /*00dc*/ 	.word	0x00000000
        /*00e0*/ 	.short	0x000c
        /*00e2*/ 	.short	0x0044
        /*00e4*/ 	.byte	0x00, 0xf0, 0x11, 0x00


	//----- nvinfo : EIATTR_KPARAM_INFO
	.align		4
.L_36:
        /*00e8*/ 	.byte	0x04, 0x17
        /*00ea*/ 	.short	(.L_38 - .L_37)
.L_37:
        /*00ec*/ 	.word	0x00000000
        /*00f0*/ 	.short	0x000b
        /*00f2*/ 	.short	0x0040
        /*00f4*/ 	.byte	0x00, 0xf0, 0x11, 0x00


	//----- nvinfo : EIATTR_KPARAM_INFO
	.align		4
.L_38:
        /*00f8*/ 	.byte	0x04, 0x17
        /*00fa*/ 	.short	(.L_40 - .L_39)
.L_39:
        /*00fc*/ 	.word	0x00000000
        /*0100*/ 	.short	0x000a
        /*0102*/ 	.short	0x003c
        /*0104*/ 	.byte	0x00, 0xf0, 0x11, 0x00


	//----- nvinfo : EIATTR_KPARAM_INFO
	.align		4
.L_40:
        /*0108*/ 	.byte	0x04, 0x17
        /*010a*/ 	.short	(.L_42 - .L_41)
.L_41:
        /*010c*/ 	.word	0x00000000
        /*0110*/ 	.short	0x0009
        /*0112*/ 	.short	0x0038
        /*0114*/ 	.byte	0x00, 0xf0, 0x11, 0x00


	//----- nvinfo : EIATTR_KPARAM_INFO
	.align		4
.L_42:
        /*0118*/ 	.byte	0x04, 0x17
        /*011a*/ 	.short	(.L_44 - .L_43)
.L_43:
        /*011c*/ 	.word	0x00000000
        /*0120*/ 	.short	0x0008
        /*0122*/ 	.short	0x0034
        /*0124*/ 	.byte	0x00, 0xf0, 0x11, 0x00


	//----- nvinfo : EIATTR_KPARAM_INFO
	.align		4
.L_44:
        /*0128*/ 	.byte	0x04, 0x17
        /*012a*/ 	.short	(.L_46 - .L_45)
.L_45:
        /*012c*/ 	.word	0x00000000
        /*0130*/ 	.short	0x0007
        /*0132*/ 	.short	0x0030
        /*0134*/ 	.byte	0x00, 0xf0, 0x11, 0x00


	//----- nvinfo : EIATTR_KPARAM_INFO
	.align		4
.L_46:
        /*0138*/ 	.byte	0x04, 0x17
        /*013a*/ 	.short	(.L_48 - .L_47)
.L_47:
        /*013c*/ 	.word	0x00000000
        /*0140*/ 	.short	0x0006
        /*0142*/ 	.short	0x002c
        /*0144*/ 	.byte	0x00, 0xf0, 0x11, 0x00


	//----- nvinfo : EIATTR_KPARAM_INFO
	.align		4
.L_48:
        /*0148*/ 	.byte	0x04, 0x17
        /*014a*/ 	.short	(.L_50 - .L_49)
.L_49:
        /*014c*/ 	.word	0x00000000
        /*0150*/ 	.short	0x0005
        /*0152*/ 	.short	0x0028
        /*0154*/ 	.byte	0x00, 0xf0, 0x11, 0x00


	//----- nvinfo : EIATTR_KPARAM_INFO
	.align		4
.L_50:
        /*0158*/ 	.byte	0x04, 0x17
        /*015a*/ 	.short	(.L_52 - .L_51)
.L_51:
        /*015c*/ 	.word	0x00000000
        /*0160*/ 	.short	0x0004
        /*0162*/ 	.short	0x0020
        /*0164*/ 	.byte	0x00, 0xf4, 0x21, 0x00


	//----- nvinfo : EIATTR_KPARAM_INFO
	.align		4
.L_52:
        /*0168*/ 	.byte	0x04, 0x17
        /*016a*/ 	.short	(.L_54 - .L_53)
.L_53:
        /*016c*/ 	.word	0x00000000
        /*0170*/ 	.short	0x0003
        /*0172*/ 	.short	0x0018
        /*0174*/ 	.byte	0x00, 0xf4, 0x21, 0x00


	//----- nvinfo : EIATTR_KPARAM_INFO
	.align		4
.L_54:
        /*0178*/ 	.byte	0x04, 0x17
        /*017a*/ 	.short	(.L_56 - .L_55)
.L_55:
        /*017c*/ 	.word	0x00000000
        /*0180*/ 	.short	0x0002
        /*0182*/ 	.short	0x0010
        /*0184*/ 	.byte	0x00, 0xf4, 0x21, 0x00


	//----- nvinfo : EIATTR_KPARAM_INFO
	.align		4
.L_56:
        /*0188*/ 	.byte	0x04, 0x17
        /*018a*/ 	.short	(.L_58 - .L_57)
.L_57:
        /*018c*/ 	.word	0x00000000
        /*0190*/ 	.short	0x0001
        /*0192*/ 	.short	0x0008
        /*0194*/ 	.byte	0x00, 0xf4, 0x21, 0x00


	//----- nvinfo : EIATTR_KPARAM_INFO
	.align		4
.L_58:
        /*0198*/ 	.byte	0x04, 0x17
        /*019a*/ 	.short	(.L_60 - .L_59)
.L_59:
        /*019c*/ 	.word	0x00000000
        /*01a0*/ 	.short	0x0000
        /*01a2*/ 	.short	0x0000
        /*01a4*/ 	.byte	0x00, 0xf4, 0x21, 0x00


	//----- nvinfo : EIATTR_SPARSE_MMA_MASK
	.align		4
.L_60:
        /*01a8*/ 	.byte	0x03, 0x50
        /*01aa*/ 	.short	0x0000


	//----- nvinfo : EIATTR_MAXREG_COUNT
	.align		4
        /*01ac*/ 	.byte	0x03, 0x1b
        /*01ae*/ 	.short	0x00ff


	//----- nvinfo : EIATTR_NUM_BARRIERS
	.align		4
        /*01b0*/ 	.byte	0x02, 0x4c
        /*01b2*/ 	.byte	0x01
	.zero		1


	//----- nvinfo : EIATTR_MERCURY_ISA_VERSION
	.align		4
        /*01b4*/ 	.byte	0x03, 0x5f
        /*01b6*/ 	.short	0x0101


	//----- nvinfo : EIATTR_COOP_GROUP_MASK_REGIDS
	.align		4
        /*01b8*/ 	.byte	0x04, 0x29
        /*01ba*/ 	.short	(.L_62 - .L_61)


	//   ....[0]....
.L_61:
        /*01bc*/ 	.word	0xffffffff


	//   ....[1]....
        /*01c0*/ 	.word	0xffffffff


	//   ....[2]....
        /*01c4*/ 	.word	0xffffffff


	//   ....[3]....
        /*01c8*/ 	.word	0xffffffff


	//   ....[4]....
        /*01cc*/ 	.word	0xffffffff


	//   ....[5]....
        /*01d0*/ 	.word	0xffffffff


	//   ....[6]....
        /*01d4*/ 	.word	0xffffffff


	//   ....[7]....
        /*01d8*/ 	.word	0xffffffff


	//   ....[8]....
        /*01dc*/ 	.word	0xffffffff


	//   ....[9]....
        /*01e0*/ 	.word	0xffffffff


	//   ....[10]....
        /*01e4*/ 	.word	0xffffffff


	//   ....[11]....
        /*01e8*/ 	.word	0xffffffff


	//----- nvinfo : EIATTR_COOP_GROUP_INSTR_OFFSETS
	.align		4
.L_62:
        /*01ec*/ 	.byte	0x04, 0x28
        /*01ee*/ 	.short	(.L_64 - .L_63)


	//   ....[0]....
.L_63:
        /*01f0*/ 	.word	0x000014c0


	//   ....[1]....
        /*01f4*/ 	.word	0x000014e0


	//   ....[2]....
        /*01f8*/ 	.word	0x00001860


	//   ....[3]....
        /*01fc*/ 	.word	0x00001870


	//   ....[4]....
        /*0200*/ 	.word	0x00001890


	//   ....[5]....
        /*0204*/ 	.word	0x00001b90


	//   ....[6]....
        /*0208*/ 	.word	0x00001bb0


	//   ....[7]....
        /*020c*/ 	.word	0x00001bd0


	//   ....[8]....
        /*0210*/ 	.word	0x00001be0


	//   ....[9]....
        /*0214*/ 	.word	0x00001d80


	//   ....[10]....
        /*0218*/ 	.word	0x00001dd0


	//   ....[11]....
        /*021c*/ 	.word	0x00001de0


	//----- nvinfo : EIATTR_EXIT_INSTR_OFFSETS
	.align		4
.L_64:
        /*0220*/ 	.byte	0x04, 0x1c
        /*0222*/ 	.short	(.L_66 - .L_65)


	//   ....[0]....
.L_65:
        /*0224*/ 	.word	0x000031b0


	//   ....[1]....
        /*0228*/ 	.word	0x000031e0


	//----- nvinfo : EIATTR_REQNTID
	.align		4
.L_66:
        /*022c*/ 	.byte	0x04, 0x10
        /*022e*/ 	.short	(.L_68 - .L_67)
.L_67:
        /*0230*/ 	.word	0x00000100
        /*0234*/ 	.word	0x00000001
        /*0238*/ 	.word	0x00000001


	//----- nvinfo : EIATTR_CBANK_PARAM_SIZE
	.align		4
.L_68:
        /*023c*/ 	.byte	0x03, 0x19
        /*023e*/ 	.short	0x0088


	//----- nvinfo : EIATTR_PARAM_CBANK
	.align		4
        /*0240*/ 	.byte	0x04, 0x0a
        /*0242*/ 	.short	(.L_70 - .L_69)
	.align		4
.L_69:
        /*0244*/ 	.word	index@(.nv.constant0.attn_fwd)
        /*0248*/ 	.short	0x0210
        /*024a*/ 	.short	0x0088


	//----- nvinfo : EIATTR_SW_WAR
	.align		4
.L_70:
        /*024c*/ 	.byte	0x04, 0x36
        /*024e*/ 	.short	(.L_72 - .L_71)
.L_71:
        /*0250*/ 	.word	0x00000008
.L_72:


//--------------------- .nv.callgraph             --------------------------
	.section	.nv.callgraph,"",@"SHT_CUDA_CALLGRAPH"
	.align	4
	.sectionentsize	8
	.align		4
        /*0000*/ 	.word	0x00000000
	.align		4
        /*0004*/ 	.word	0xffffffff
	.align		4
        /*0008*/ 	.word	0x00000000
	.align		4
        /*000c*/ 	.word	0xfffffffe
	.align		4
        /*0010*/ 	.word	0x00000000
	.align		4
        /*0014*/ 	.word	0xfffffffd
	.align		4
        /*0018*/ 	.word	0x00000000
	.align		4
        /*001c*/ 	.word	0xfffffffc


//--------------------- .nv.constant4             --------------------------
	.section	.nv.constant4,"a",@progbits
	.align	8
	.align		8
.nv.constant4:
        /*0000*/ 	.dword	_$_str


//--------------------- .text.attn_fwd            --------------------------
	.section	.text.attn_fwd,"ax",@progbits
	.align	128
        .global         attn_fwd
        .type           attn_fwd,@function
        .size           attn_fwd,(.L_x_3 - attn_fwd)
        .other          attn_fwd,@"STO_CUDA_ENTRY STV_DEFAULT"
attn_fwd:
.text.attn_fwd:
[----:B------:R-:W-:Y:S01]  /*0000*/  LDC R1, c[0x0][0x28] ;  /* 0x00000a00ff017b82 */ /* 0x000fe20000000800 */
[----:B------:R-:W0:Y:S07]  /*0010*/  S2R R5, SR_CTAID.X ;  /* 0x0000000000057919 */ /* 0x000e2e0000002500 */
[----:B------:R-:W1:Y:S01]  /*0020*/  S2UR UR12, SR_CTAID.Y ;  /* 0x00000000000c79c3 */ /* 0x000e620000002600 */
[----:B------:R-:W-:Y:S01]  /*0030*/  ULDC.64 UR4, c[0x0][0x240] ;  /* 0x0000900000047ab9 */ /* 0x000fe20000000a00 */
[----:B------:R-:W-:Y:S01]  /*0040*/  ULDC.64 UR16, c[0x0][0x208] ;  /* 0x0000820000107ab9 */ /* 0x000fe20000000a00 */
[----:B------:R-:W2:Y:S05]  /*0050*/  S2R R2, SR_TID.X ;  /* 0x0000000000027919 */ /* 0x000eaa0000002100 */
[----:B------:R-:W3:Y:S08]  /*0060*/  LDC R35, c[0x0][0x248] ;  /* 0x00009200ff237b82 */ /* 0x000ef00000000800 */
[----:B------:R-:W4:Y:S01]  /*0070*/  LDC.64 R32, c[0x0][0x210] ;  /* 0x00008400ff207b82 */ /* 0x000f220000000a00 */
[----:B-1----:R-:W-:Y:S01]  /*0080*/  UIMAD UR4, UR12, UR4, URZ ;  /* 0x000000040c0472a4 */ /* 0x002fe2000f8e023f */
[----:B0-----:R-:W-:Y:S01]  /*0090*/  IMAD.SHL.U32 R5, R5, 0x80, RZ ;  /* 0x0000008005057824 */ /* 0x001fe200078e00ff */
[----:B--2---:R-:W-:-:S04]  /*00a0*/  SHF.R.U32.HI R3, RZ, 0x7, R2 ;  /* 0x00000007ff037819 */ /* 0x004fc80000011602 */
[----:B------:R-:W-:Y:S02]  /*00b0*/  LOP3.LUT R0, R5, 0x7f, R2, 0xf8, !PT ;  /* 0x0000007f05007812 */ /* 0x000fe400078ef802 */
[----:B------:R-:W-:-:S03]  /*00c0*/  SGXT.U32 R3, R3, 0x1 ;  /* 0x000000010303781a */ /* 0x000fc60000000000 */
[----:B------:R-:W-:Y:S01]  /*00d0*/  IMAD R7, R0, UR5, RZ ;  /* 0x0000000500077c24 */ /* 0x000fe2000f8e02ff */
[----:B------:R-:W-:Y:S01]  /*00e0*/  USHF.R.S32.HI UR5, URZ, 0x1f, UR4 ;  /* 0x0000001f3f057899 */ /* 0x000fe20008011404 */
[----:B---3--:R-:W-:-:S03]  /*00f0*/  IMAD R4, R3, R35, RZ ;  /* 0x0000002303047224 */ /* 0x008fc600078e02ff */
[----:B----4-:R-:W-:Y:S01]  /*0100*/  IADD3 R31, P0, P1, R7, UR4, R32 ;  /* 0x00000004071f7c10 */ /* 0x010fe2000f91e020 */
[----:B------:R-:W-:Y:S01]  /*0110*/  IMAD R9, R35, 0x2, R4 ;  /* 0x0000000223097824 */ /* 0x000fe200078e0204 */
[----:B------:R-:W-:-:S03]  /*0120*/  SHF.R.S32.HI R6, RZ, 0x1f, R7 ;  /* 0x0000001fff067819 */ /* 0x000fc60000011407 */
[----:B------:R-:W-:Y:S01]  /*0130*/  IMAD R11, R35, 0x2, R9 ;  /* 0x00000002230b7824 */ /* 0x000fe200078e0209 */
[----:B------:R-:W-:Y:S02]  /*0140*/  IADD3.X R33, R6, UR5, R33, P0, P1 ;  /* 0x0000000506217c10 */ /* 0x000fe400087e2421 */
[CC--:B------:R-:W-:Y:S02]  /*0150*/  IADD3 R6, P0, R4.reuse, R31.reuse, RZ ;  /* 0x0000001f04067210 */ /* 0x0c0fe40007f1e0ff */
[----:B------:R-:W-:Y:S02]  /*0160*/  IADD3 R8, P1, R9, R31, RZ ;  /* 0x0000001f09087210 */ /* 0x000fe40007f3e0ff */
[----:B------:R-:W-:Y:S01]  /*0170*/  LEA.HI.X.SX32 R7, R4, R33, 0x1, P0 ;  /* 0x0000002104077211 */ /* 0x000fe200000f0eff */
[----:B------:R-:W-:Y:S01]  /*0180*/  IMAD R4, R35, 0x2, R11 ;  /* 0x0000000223047824 */ /* 0x000fe200078e020b */
[----:B------:R-:W-:Y:S02]  /*0190*/  IADD3 R10, P0, R11, R31, RZ ;  /* 0x0000001f0b0a7210 */ /* 0x000fe40007f1e0ff */
[-C--:B------:R-:W-:Y:S01]  /*01a0*/  LEA.HI.X.SX32 R9, R9, R33.reuse, 0x1, P1 ;  /* 0x0000002109097211 */ /* 0x080fe200008f0eff */
[----:B------:R0:W2:Y:S01]  /*01b0*/  LDG.E.U8 R19, desc[UR16][R6.64] ;  /* 0x0000001006137981 */ /* 0x0000a2000c1e1100 */
[----:B------:R-:W-:Y:S01]  /*01c0*/  LEA.HI.X.SX32 R11, R11, R33, 0x1, P0 ;  /* 0x000000210b0b7211 */ /* 0x000fe200000f0eff */
[C---:B------:R-:W-:Y:S01]  /*01d0*/  IMAD R15, R35.reuse, 0x2, R4 ;  /* 0x00000002230f7824 */ /* 0x040fe200078e0204 */
[C---:B------:R-:W-:Y:S01]  /*01e0*/  IADD3 R12, P0, R4.reuse, R31, RZ ;  /* 0x0000001f040c7210 */ /* 0x040fe20007f1e0ff */
[----:B------:R1:W3:Y:S03]  /*01f0*/  LDG.E.U8 R20, desc[UR16][R8.64] ;  /* 0x0000001008147981 */ /* 0x0002e6000c1e1100 */
[----:B------:R-:W-:Y:S01]  /*0200*/  LEA.HI.X.SX32 R13, R4, R33, 0x1, P0 ;  /* 0x00000021040d7211 */ /* 0x000fe200000f0eff */
[----:B------:R-:W-:Y:S01]  /*0210*/  IMAD R4, R35, 0x2, R15 ;  /* 0x0000000223047824 */ /* 0x000fe200078e020f */
[----:B------:R-:W-:Y:S01]  /*0220*/  IADD3 R14, P0, R15, R31, RZ ;  /* 0x0000001f0f0e7210 */ /* 0x000fe20007f1e0ff */
[----:B------:R-:W4:Y:S02]  /*0230*/  LDG.E.U8 R21, desc[UR16][R10.64] ;  /* 0x000000100a157981 */ /* 0x000f24000c1e1100 */
[----:B------:R-:W-:Y:S01]  /*0240*/  IMAD R17, R35, 0x2, R4 ;  /* 0x0000000223117824 */ /* 0x000fe200078e0204 */
[----:B------:R-:W-:Y:S01]  /*0250*/  LEA.HI.X.SX32 R15, R15, R33, 0x1, P0 ;  /* 0x000000210f0f7211 */ /* 0x000fe200000f0eff */
[----:B------:R5:W4:Y:S01]  /*0260*/  LDG.E.U8 R22, desc[UR16][R12.64] ;  /* 0x000000100c167981 */ /* 0x000b22000c1e1100 */
[CC--:B0-----:R-:W-:Y:S01]  /*0270*/  IADD3 R6, P0, R4.reuse, R31.reuse, RZ ;  /* 0x0000001f04067210 */ /* 0x0c1fe20007f1e0ff */
[----:B------:R-:W-:Y:S01]  /*0280*/  IMAD R18, R35, 0x2, R17 ;  /* 0x0000000223127824 */ /* 0x000fe200078e0211 */
[----:B------:R-:W-:Y:S01]  /*0290*/  IADD3 R16, P1, R17, R31, RZ ;  /* 0x0000001f11107210 */ /* 0x000fe20007f3e0ff */
[----:B------:R0:W4:Y:S01]  /*02a0*/  LDG.E.U8 R23, desc[UR16][R14.64] ;  /* 0x000000100e177981 */ /* 0x000122000c1e1100 */
[----:B------:R-:W-:Y:S01]  /*02b0*/  LEA.HI.X.SX32 R7, R4, R33, 0x1, P0 ;  /* 0x0000002104077211 */ /* 0x000fe200000f0eff */
[----:B------:R-:W-:Y:S01]  /*02c0*/  IMAD R4, R35, 0x2, R18 ;  /* 0x0000000223047824 */ /* 0x000fe200078e0212 */
[----:B-1----:R-:W-:-:S02]  /*02d0*/  IADD3 R8, P0, R18, R31, RZ ;  /* 0x0000001f12087210 */ /* 0x002fc40007f1e0ff */
[-C--:B------:R-:W-:Y:S01]  /*02e0*/  LEA.HI.X.SX32 R17, R17, R33.reuse, 0x1, P1 ;  /* 0x0000002111117211 */ /* 0x080fe200008f0eff */
[----:B------:R1:W4:Y:S01]  /*02f0*/  LDG.E.U8 R24, desc[UR16][R6.64] ;  /* 0x0000001006187981 */ /* 0x000322000c1e1100 */
[----:B------:R-:W-:Y:S01]  /*0300*/  LEA.HI.X.SX32 R9, R18, R33, 0x1, P0 ;  /* 0x0000002112097211 */ /* 0x000fe200000f0eff */
[C---:B-----5:R-:W-:Y:S01]  /*0310*/  IMAD R13, R35.reuse, 0x2, R4 ;  /* 0x00000002230d7824 */ /* 0x060fe200078e0204 */
[C---:B------:R-:W-:Y:S01]  /*0320*/  IADD3 R10, P0, R4.reuse, R31, RZ ;  /* 0x0000001f040a7210 */ /* 0x040fe20007f1e0ff */
[----:B------:R5:W4:Y:S03]  /*0330*/  LDG.E.U8 R25, desc[UR16][R16.64] ;  /* 0x0000001010197981 */ /* 0x000b26000c1e1100 */
[----:B------:R-:W-:Y:S01]  /*0340*/  LEA.HI.X.SX32 R11, R4, R33, 0x1, P0 ;  /* 0x00000021040b7211 */ /* 0x000fe200000f0eff */
[----:B------:R-:W-:Y:S01]  /*0350*/  IMAD R4, R35, 0x2, R13 ;  /* 0x0000000223047824 */ /* 0x000fe200078e020d */
[-C--:B------:R-:W-:Y:S01]  /*0360*/  IADD3 R12, P0, R13, R31.reuse, RZ ;  /* 0x0000001f0d0c7210 */ /* 0x080fe20007f1e0ff */
[----:B------:R5:W4:Y:S02]  /*0370*/  LDG.E.U8 R26, desc[UR16][R8.64] ;  /* 0x00000010081a7981 */ /* 0x000b24000c1e1100 */
[----:B------:R-:W-:Y:S01]  /*0380*/  IMAD R18, R35, 0x2, R4 ;  /* 0x0000000223127824 */ /* 0x000fe200078e0204 */
[----:B0-----:R-:W-:Y:S01]  /*0390*/  IADD3 R14, P1, R4, R31, RZ ;  /* 0x0000001f040e7210 */ /* 0x001fe20007f3e0ff */
[----:B------:R0:W4:Y:S01]  /*03a0*/  LDG.E.U8 R27, desc[UR16][R10.64] ;  /* 0x000000100a1b7981 */ /* 0x000122000c1e1100 */
[----:B------:R-:W-:-:S02]  /*03b0*/  LEA.HI.X.SX32 R13, R13, R33, 0x1, P0 ;  /* 0x000000210d0d7211 */ /* 0x000fc400000f0eff */
[----:B------:R-:W-:Y:S01]  /*03c0*/  LEA.HI.X.SX32 R15, R4, R33, 0x1, P1 ;  /* 0x00000021040f7211 */ /* 0x000fe200008f0eff */
[C---:B------:R-:W-:Y:S01]  /*03d0*/  IMAD R4, R35.reuse, 0x2, R18 ;  /* 0x0000000223047824 */ /* 0x040fe200078e0212 */
[C---:B-1----:R-:W-:Y:S01]  /*03e0*/  IADD3 R6, P0, R18.reuse, R31, RZ ;  /* 0x0000001f12067210 */ /* 0x042fe20007f1e0ff */
[----:B------:R1:W4:Y:S02]  /*03f0*/  LDG.E.U8 R29, desc[UR16][R12.64] ;  /* 0x000000100c1d7981 */ /* 0x000324000c1e1100 */
[C---:B-----5:R-:W-:Y:S01]  /*0400*/  IMAD R17, R35.reuse, 0x2, R4 ;  /* 0x0000000223117824 */ /* 0x060fe200078e0204 */
[----:B------:R-:W-:Y:S01]  /*0410*/  LEA.HI.X.SX32 R7, R18, R33, 0x1, P0 ;  /* 0x0000002112077211 */ /* 0x000fe200000f0eff */
[----:B------:R-:W5:Y:S01]  /*0420*/  LDG.E.U8 R14, desc[UR16][R14.64] ;  /* 0x000000100e0e7981 */ /* 0x000f62000c1e1100 */
[C---:B------:R-:W-:Y:S01]  /*0430*/  IADD3 R8, P0, R4.reuse, R31, RZ ;  /* 0x0000001f04087210 */ /* 0x040fe20007f1e0ff */
[C---:B------:R-:W-:Y:S02]  /*0440*/  IMAD R18, R35.reuse, 0x2, R17 ;  /* 0x0000000223127824 */ /* 0x040fe400078e0211 */
[----:B------:R1:W5:Y:S01]  /*0450*/  LDG.E.U8 R6, desc[UR16][R6.64] ;  /* 0x0000001006067981 */ /* 0x000362000c1e1100 */
[----:B------:R-:W-:Y:S01]  /*0460*/  LEA.HI.X.SX32 R9, R4, R33, 0x1, P0 ;  /* 0x0000002104097211 */ /* 0x000fe200000f0eff */
[----:B------:R-:W-:Y:S01]  /*0470*/  IMAD R4, R35, 0x2, R18 ;  /* 0x0000000223047824 */ /* 0x000fe200078e0212 */
[----:B0-----:R-:W-:-:S02]  /*0480*/  IADD3 R10, P0, R17, R31, RZ ;  /* 0x0000001f110a7210 */ /* 0x001fc40007f1e0ff */
[----:B------:R-:W-:Y:S01]  /*0490*/  IADD3 R16, P1, R18, R31, RZ ;  /* 0x0000001f12107210 */ /* 0x000fe20007f3e0ff */
[----:B------:R-:W5:Y:S01]  /*04a0*/  LDG.E.U8 R8, desc[UR16][R8.64] ;  /* 0x0000001008087981 */ /* 0x000f62000c1e1100 */
[----:B------:R-:W-:Y:S02]  /*04b0*/  LEA.HI.X.SX32 R11, R17, R33, 0x1, P0 ;  /* 0x00000021110b7211 */ /* 0x000fe400000f0eff */
[----:B-1----:R-:W-:Y:S02]  /*04c0*/  IADD3 R12, P0, R4, R31, RZ ;  /* 0x0000001f040c7210 */ /* 0x002fe40007f1e0ff */
[-C--:B------:R-:W-:Y:S01]  /*04d0*/  LEA.HI.X.SX32 R17, R18, R33.reuse, 0x1, P1 ;  /* 0x0000002112117211 */ /* 0x080fe200008f0eff */
[----:B------:R-:W5:Y:S01]  /*04e0*/  LDG.E.U8 R10, desc[UR16][R10.64] ;  /* 0x000000100a0a7981 */ /* 0x000f62000c1e1100 */
[----:B------:R-:W-:-:S03]  /*04f0*/  LEA.HI.X.SX32 R13, R4, R33, 0x1, P0 ;  /* 0x00000021040d7211 */ /* 0x000fc600000f0eff */
[----:B------:R-:W5:Y:S04]  /*0500*/  LDG.E.U8 R16, desc[UR16][R16.64] ;  /* 0x0000001010107981 */ /* 0x000f68000c1e1100 */
[----:B------:R-:W5:Y:S01]  /*0510*/  LDG.E.U8 R12, desc[UR16][R12.64] ;  /* 0x000000100c0c7981 */ /* 0x000f62000c1e1100 */
[----:B------:R-:W0:Y:S01]  /*0520*/  S2UR UR7, SR_CgaCtaId ;  /* 0x00000000000779c3 */ /* 0x000e220000008800 */
[----:B------:R-:W-:Y:S01]  /*0530*/  IMAD.SHL.U32 R4, R2, 0x20, RZ ;  /* 0x0000002002047824 */ /* 0x000fe200078e00ff */
[----:B------:R-:W-:-:S04]  /*0540*/  SHF.R.S32.HI R7, RZ, 0x2, R2 ;  /* 0x00000002ff077819 */ /* 0x000fc80000011402 */
[----:B------:R-:W-:Y:S02]  /*0550*/  LOP3.LUT R4, R4, 0xf60, RZ, 0xc0, !PT ;  /* 0x00000f6004047812 */ /* 0x000fe400078ec0ff */
[----:B------:R-:W-:Y:S01]  /*0560*/  SGXT R7, R7, 0x1 ;  /* 0x000000010707781a */ /* 0x000fe20000000200 */
[----:B------:R-:W-:-:S03]  /*0570*/  UMOV UR4, 0x400 ;  /* 0x0000040000047882 */ /* 0x000fc60000000000 */
[----:B------:R-:W-:-:S04]  /*0580*/  LOP3.LUT R4, R4, 0x90, R7, 0xf8, !PT ;  /* 0x0000009004047812 */ /* 0x000fc800078ef807 */
[----:B------:R-:W-:Y:S01]  /*0590*/  LOP3.LUT R4, R4, R3, RZ, 0xfc, !PT ;  /* 0x0000000304047212 */ /* 0x000fe200078efcff */
[----:B0-----:R-:W-:-:S03]  /*05a0*/  ULEA UR7, UR7, UR4, 0x18 ;  /* 0x0000000407077291 */ /* 0x001fc6000f8ec03f */
[----:B------:R-:W-:Y:S02]  /*05b0*/  LOP3.LUT R3, R4, 0x10, RZ, 0x3c, !PT ;  /* 0x0000001004037812 */ /* 0x000fe400078e3cff */
[----:B------:R-:W-:Y:S01]  /*05c0*/  LOP3.LUT P5, RZ, R2, 0x80, RZ, 0xc0, !PT ;  /* 0x0000008002ff7812 */ /* 0x000fe200078ac0ff */
[----:B------:R-:W-:Y:S01]  /*05d0*/  IMAD.MOV.U32 R28, RZ, RZ, -0x800000 ;  /* 0xff800000ff1c7424 */ /* 0x000fe200078e00ff */
[----:B------:R-:W-:Y:S01]  /*05e0*/  CS2R R40, SRZ ;  /* 0x0000000000287805 */ /* 0x000fe2000001ff00 */
[----:B------:R-:W-:Y:S01]  /*05f0*/  IMAD.MOV.U32 R73, RZ, RZ, 0x3f800000 ;  /* 0x3f800000ff497424 */ /* 0x000fe200078e00ff */
[----:B------:R-:W-:Y:S01]  /*0600*/  CS2R R42, SRZ ;  /* 0x00000000002a7805 */ /* 0x000fe2000001ff00 */
[----:B------:R-:W-:Y:S01]  /*0610*/  IMAD.MOV.U32 R71, RZ, RZ, 0x3f800000 ;  /* 0x3f800000ff477424 */ /* 0x000fe200078e00ff */
[----:B------:R-:W-:Y:S01]  /*0620*/  CS2R R44, SRZ ;  /* 0x00000000002c7805 */ /* 0x000fe2000001ff00 */
[----:B------:R-:W-:Y:S01]  /*0630*/  IMAD.MOV.U32 R30, RZ, RZ, -0x800000 ;  /* 0xff800000ff1e7424 */ /* 0x000fe200078e00ff */
[----:B------:R-:W-:-:S02]  /*0640*/  CS2R R46, SRZ ;  /* 0x00000000002e7805 */ /* 0x000fc4000001ff00 */
[----:B------:R-:W-:Y:S02]  /*0650*/  CS2R R48, SRZ ;  /* 0x0000000000307805 */ /* 0x000fe4000001ff00 */
[----:B------:R-:W-:Y:S02]  /*0660*/  CS2R R50, SRZ ;  /* 0x0000000000327805 */ /* 0x000fe4000001ff00 */
[----:B------:R-:W-:Y:S02]  /*0670*/  CS2R R52, SRZ ;  /* 0x0000000000347805 */ /* 0x000fe4000001ff00 */
[----:B------:R-:W-:Y:S01]  /*0680*/  CS2R R54, SRZ ;  /* 0x0000000000367805 */ /* 0x000fe2000001ff00 */
[----:B--2---:R-:W-:Y:S04]  /*0690*/  STS.U8 [R4+UR7], R19 ;  /* 0x0000001304007988 */ /* 0x004fe80008000007 */
[----:B---3--:R-:W-:Y:S04]  /*06a0*/  STS.U8 [R4+UR7+0x2], R20 ;  /* 0x0000021404007988 */ /* 0x008fe80008000007 */
[----:B----4-:R-:W-:Y:S04]  /*06b0*/  STS.U8 [R4+UR7+0x4], R21 ;  /* 0x0000041504007988 */ /* 0x010fe80008000007 */
[----:B------:R-:W-:Y:S04]  /*06c0*/  STS.U8 [R4+UR7+0x6], R22 ;  /* 0x0000061604007988 */ /* 0x000fe80008000007 */
[----:B------:R-:W-:Y:S04]  /*06d0*/  STS.U8 [R4+UR7+0x8], R23 ;  /* 0x0000081704007988 */ /* 0x000fe80008000007 */
[----:B------:R-:W-:Y:S04]  /*06e0*/  STS.U8 [R4+UR7+0xa], R24 ;  /* 0x00000a1804007988 */ /* 0x000fe80008000007 */
[----:B------:R-:W-:Y:S04]  /*06f0*/  STS.U8 [R4+UR7+0xc], R25 ;  /* 0x00000c1904007988 */ /* 0x000fe80008000007 */
[----:B------:R-:W-:Y:S04]  /*0700*/  STS.U8 [R4+UR7+0xe], R26 ;  /* 0x00000e1a04007988 */ /* 0x000fe80008000007 */
[----:B------:R-:W-:Y:S04]  /*0710*/  STS.U8 [R3+UR7], R27 ;  /* 0x0000001b03007988 */ /* 0x000fe80008000007 */
[----:B------:R-:W-:Y:S04]  /*0720*/  STS.U8 [R3+UR7+0x2], R29 ;  /* 0x0000021d03007988 */ /* 0x000fe80008000007 */
[----:B-----5:R-:W-:Y:S04]  /*0730*/  STS.U8 [R3+UR7+0x4], R14 ;  /* 0x0000040e03007988 */ /* 0x020fe80008000007 */
[----:B------:R-:W-:Y:S04]  /*0740*/  STS.U8 [R3+UR7+0x6], R6 ;  /* 0x0000060603007988 */ /* 0x000fe80008000007 */
[----:B------:R-:W-:Y:S04]  /*0750*/  STS.U8 [R3+UR7+0x8], R8 ;  /* 0x0000080803007988 */ /* 0x000fe80008000007 */
[----:B------:R-:W-:Y:S04]  /*0760*/  STS.U8 [R3+UR7+0xa], R10 ;  /* 0x00000a0a03007988 */ /* 0x000fe80008000007 */
[----:B------:R-:W-:Y:S04]  /*0770*/  STS.U8 [R3+UR7+0xc], R16 ;  /* 0x00000c1003007988 */ /* 0x000fe80008000007 */
[----:B------:R0:W-:Y:S02]  /*0780*/  STS.U8 [R3+UR7+0xe], R12 ;  /* 0x00000e0c03007988 */ /* 0x0001e40008000007 */
[----:B0-----:R-:W-:-:S05]  /*0790*/  VIADD R3, R5, 0x80 ;  /* 0x0000008005037836 */ /* 0x001fca0000000000 */
[----:B------:R-:W-:Y:S01]  /*07a0*/  ISETP.GE.AND P0, PT, R3, 0x1, PT ;  /* 0x000000010300780c */ /* 0x000fe20003f06270 */
[----:B------:R-:W-:Y:S01]  /*07b0*/  IMAD.SHL.U32 R12, R2, 0x2, RZ ;  /* 0x00000002020c7824 */ /* 0x000fe200078e00ff */
[----:B------:R-:W-:-:S11]  /*07c0*/  P2R R4, PR, RZ, 0x20 ;  /* 0x00000020ff047803 */ /* 0x000fd60000000000 */
[----:B------:R-:W-:Y:S05]  /*07d0*/  @!P0 BRA `(.L_x_0) ;  /* 0x0000001400c08947 */ /* 0x000fea0003800000 */
[----:B------:R-:W0:Y:S01]  /*07e0*/  LDC.64 R20, c[0x0][0x250] ;  /* 0x00009400ff147b82 */ /* 0x000e220000000a00 */
[----:B------:R-:W-:Y:S01]  /*07f0*/  LOP3.LUT R4, R2, 0xe0, RZ, 0xc0, !PT ;  /* 0x000000e002047812 */ /* 0x000fe200078ec0ff */
[----:B------:R-:W-:Y:S01]  /*0800*/  ULDC UR4, c[0x0][0x258] ;  /* 0x0000960000047ab9 */ /* 0x000fe20000000800 */
[--C-:B------:R-:W-:Y:S01]  /*0810*/  SHF.R.U32.HI R8, RZ, 0x2, R2.reuse ;  /* 0x00000002ff087819 */ /* 0x100fe20000011602 */
[----:B------:R-:W-:Y:S01]  /*0820*/  ULDC.64 UR14, c[0x0][0x260] ;  /* 0x00009800000e7ab9 */ /* 0x000fe20000000a00 */
[----:B------:R-:W-:Y:S01]  /*0830*/  SHF.R.U32.HI R6, RZ, 0x5, R2 ;  /* 0x00000005ff067819 */ /* 0x000fe20000011602 */
[----:B------:R-:W-:Y:S01]  /*0840*/  IMAD.MOV.U32 R73, RZ, RZ, 0x3f800000 ;  /* 0x3f800000ff497424 */ /* 0x000fe200078e00ff */
[----:B------:R-:W-:Y:S01]  /*0850*/  SHF.R.U32.HI R4, RZ, 0x1, R4 ;  /* 0x00000001ff047819 */ /* 0x000fe20000011604 */
[----:B------:R-:W1:Y:S01]  /*0860*/  LDC R13, c[0x0][0x268] ;  /* 0x00009a00ff0d7b82 */ /* 0x000e620000000800 */
[----:B------:R-:W-:Y:S01]  /*0870*/  SGXT.U32 R8, R8, 0x3 ;  /* 0x000000030808781a */ /* 0x000fe20000000000 */
[----:B------:R-:W-:Y:S01]  /*0880*/  IMAD.MOV.U32 R72, RZ, RZ, -0x800000 ;  /* 0xff800000ff487424 */ /* 0x000fe200078e00ff */
[----:B------:R-:W-:Y:S01]  /*0890*/  R2UR UR13, R6 ;  /* 0x00000000060d72ca */ /* 0x000fe200000e0000 */
[----:B------:R-:W-:Y:S01]  /*08a0*/  IMAD.MOV.U32 R71, RZ, RZ, 0x3f800000 ;  /* 0x3f800000ff477424 */ /* 0x000fe200078e00ff */
[----:B------:R-:W-:-:S02]  /*08b0*/  LOP3.LUT R4, R5, R4, R8, 0xfe, !PT ;  /* 0x0000000405047212 */ /* 0x000fc400078efe08 */
[----:B------:R-:W-:Y:S02]  /*08c0*/  CS2R R40, SRZ ;  /* 0x0000000000287805 */ /* 0x000fe4000001ff00 */
[----:B------:R-:W-:Y:S01]  /*08d0*/  SHF.R.U32.HI R8, RZ, 0x5, R2 ;  /* 0x00000005ff087819 */ /* 0x000fe20000011602 */
[----:B------:R-:W2:Y:S01]  /*08e0*/  LDC.64 R6, c[0x0][0x220] ;  /* 0x00008800ff067b82 */ /* 0x000ea20000000a00 */
[C---:B------:R-:W-:Y:S02]  /*08f0*/  LOP3.LUT R9, R2.reuse, 0x1, RZ, 0xc0, !PT ;  /* 0x0000000102097812 */ /* 0x040fe400078ec0ff */
[----:B------:R-:W-:Y:S02]  /*0900*/  CS2R R42, SRZ ;  /* 0x00000000002a7805 */ /* 0x000fe4000001ff00 */
[----:B------:R-:W-:Y:S02]  /*0910*/  LOP3.LUT R10, R2, 0x1c, RZ, 0xc0, !PT ;  /* 0x0000001c020a7812 */ /* 0x000fe400078ec0ff */
[----:B------:R-:W-:-:S02]  /*0920*/  CS2R R44, SRZ ;  /* 0x00000000002c7805 */ /* 0x000fc4000001ff00 */
[----:B------:R-:W-:Y:S02]  /*0930*/  LOP3.LUT R5, R2, 0x1f, RZ, 0xc0, !PT ;  /* 0x0000001f02057812 */ /* 0x000fe400078ec0ff */
[----:B------:R-:W-:Y:S02]  /*0940*/  CS2R R46, SRZ ;  /* 0x00000000002e7805 */ /* 0x000fe4000001ff00 */
[----:B------:R-:W-:Y:S01]  /*0950*/  SGXT.U32 R8, R8, 0x3 ;  /* 0x000000030808781a */ /* 0x000fe20000000000 */
[----:B------:R-:W-:Y:S01]  /*0960*/  IMAD R11, R9, 0x2, R10 ;  /* 0x00000002090b7824 */ /* 0x000fe200078e020a */
[----:B------:R-:W-:Y:S01]  /*0970*/  SHF.R.U32.HI R10, RZ, 0x1, R2 ;  /* 0x00000001ff0a7819 */ /* 0x000fe20000011602 */
[----:B------:R-:W-:Y:S01]  /*0980*/  IMAD R9, R5, UR4, RZ ;  /* 0x0000000405097c24 */ /* 0x000fe2000f8e02ff */
[----:B------:R-:W-:Y:S01]  /*0990*/  ULDC.64 UR4, c[0x0][0x218] ;  /* 0x0000860000047ab9 */ /* 0x000fe20000000a00 */
[----:B0-----:R-:W-:Y:S01]  /*09a0*/  IMAD R20, R20, UR12, RZ ;  /* 0x0000000c14147c24 */ /* 0x001fe2000f8e02ff */
[----:B------:R-:W-:Y:S01]  /*09b0*/  SGXT.U32 R10, R10, 0x1 ;  /* 0x000000010a0a781a */ /* 0x000fe20000000000 */
[C---:B------:R-:W-:Y:S01]  /*09c0*/  IMAD R22, R8.reuse, R21, RZ ;  /* 0x0000001508167224 */ /* 0x040fe200078e02ff */
[----:B------:R-:W-:Y:S01]  /*09d0*/  SHF.R.S32.HI R14, RZ, 0x1f, R9 ;  /* 0x0000001fff0e7819 */ /* 0x000fe20000011409 */
[----:B-1----:R-:W-:Y:S01]  /*09e0*/  IMAD R8, R8, R13, RZ ;  /* 0x0000000d08087224 */ /* 0x002fe200078e02ff */
[----:B------:R-:W-:Y:S01]  /*09f0*/  IADD3 R61, P0, P1, R9, UR4, R20 ;  /* 0x00000004093d7c10 */ /* 0x000fe2000f91e014 */
[----:B------:R-:W-:Y:S01]  /*0a00*/  IMAD R56, R21, 0x8, R22 ;  /* 0x0000000815387824 */ /* 0x000fe200078e0216 */
[----:B------:R-:W-:Y:S01]  /*0a10*/  SHF.R.S32.HI R9, RZ, 0x1f, R20 ;  /* 0x0000001fff097819 */ /* 0x000fe20000011414 */
[----:B------:R-:W-:Y:S01]  /*0a20*/  UIMAD UR4, UR12, UR14, URZ ;  /* 0x0000000e0c0472a4 */ /* 0x000fe2000f8e023f */
[----:B------:R-:W-:Y:S01]  /*0a30*/  IMAD R5, R5, UR15, RZ ;  /* 0x0000000f05057c24 */ /* 0x000fe2000f8e02ff */
[----:B------:R-:W-:Y:S01]  /*0a40*/  LOP3.LUT R20, R11, R10, RZ, 0xfc, !PT ;  /* 0x0000000a0b147212 */ /* 0x000fe200078efcff */
[----:B------:R-:W-:Y:S01]  /*0a50*/  IMAD R58, R21, 0x8, R56 ;  /* 0x00000008153a7824 */ /* 0x000fe200078e0238 */
[----:B------:R-:W-:Y:S01]  /*0a60*/  IADD3.X R9, R14, UR5, R9, P0, P1 ;  /* 0x000000050e097c10 */ /* 0x000fe200087e2409 */
[----:B------:R-:W-:Y:S01]  /*0a70*/  IMAD R15, R13, 0x8, R8 ;  /* 0x000000080d0f7824 */ /* 0x000fe200078e0208 */
[----:B------:R-:W-:Y:S01]  /*0a80*/  IADD3 R23, P0, R22, R61, RZ ;  /* 0x0000003d16177210 */ /* 0x000fe20007f1e0ff */
[----:B------:R-:W-:Y:S01]  /*0a90*/  IMAD R60, R21, 0x8, R58 ;  /* 0x00000008153c7824 */ /* 0x000fe200078e023a */
[----:B------:R-:W-:-:S02]  /*0aa0*/  USHF.R.S32.HI UR5, URZ, 0x1f, UR4 ;  /* 0x0000001f3f057899 */ /* 0x000fc40008011404 */
[----:B--2---:R-:W-:Y:S01]  /*0ab0*/  IADD3 R17, P3, P4, R5, UR4, R6 ;  /* 0x0000000405117c10 */ /* 0x004fe2000fc7e006 */
[C---:B------:R-:W-:Y:S01]  /*0ac0*/  IMAD R14, R13.reuse, 0x8, R15 ;  /* 0x000000080d0e7824 */ /* 0x040fe200078e020f */
[----:B------:R-:W-:Y:S01]  /*0ad0*/  LEA.HI.X.SX32 R22, R22, R9, 0x1, P0 ;  /* 0x0000000916167211 */ /* 0x000fe200000f0eff */
[----:B------:R-:W-:Y:S01]  /*0ae0*/  UIADD3 UR4, UR7, 0x1000, URZ ;  /* 0x0000100007047890 */ /* 0x000fe2000fffe03f */
[-C--:B------:R-:W-:Y:S01]  /*0af0*/  IADD3 R57, P0, R56, R61.reuse, RZ ;  /* 0x0000003d38397210 */ /* 0x080fe20007f1e0ff */
[----:B------:R-:W-:Y:S01]  /*0b00*/  IMAD R13, R13, 0x8, R14 ;  /* 0x000000080d0d7824 */ /* 0x000fe200078e020e */
[----:B------:R-:W-:Y:S01]  /*0b10*/  SHF.R.S32.HI R6, RZ, 0x1f, R5 ;  /* 0x0000001fff067819 */ /* 0x000fe20000011405 */
[----:B------:R-:W-:Y:S01]  /*0b20*/  IMAD.MOV.U32 R11, RZ, RZ, 0x5410 ;  /* 0x00005410ff0b7424 */ /* 0x000fe200078e00ff */
[-C--:B------:R-:W-:Y:S01]  /*0b30*/  IADD3 R59, P1, R58, R61.reuse, RZ ;  /* 0x0000003d3a3b7210 */ /* 0x080fe20007f3e0ff */
[----:B------:R-:W-:Y:S01]  /*0b40*/  IMAD.MOV.U32 R10, RZ, RZ, 0x7632 ;  /* 0x00007632ff0a7424 */ /* 0x000fe200078e00ff */
[----:B------:R-:W-:Y:S01]  /*0b50*/  IADD3 R61, P2, R60, R61, RZ ;  /* 0x0000003d3c3d7210 */ /* 0x000fe20007f5e0ff */
[----:B------:R-:W-:Y:S01]  /*0b60*/  USHF.R.U32.HI UR4, URZ, 0x4, UR4 ;  /* 0x000000043f047899 */ /* 0x000fe20008011604 */
[----:B------:R-:W-:Y:S01]  /*0b70*/  LEA.HI.X.SX32 R56, R56, R9, 0x1, P0 ;  /* 0x0000000938387211 */ /* 0x000fe200000f0eff */
[----:B------:R-:W-:Y:S01]  /*0b80*/  IMAD.MOV.U32 R5, RZ, RZ, -0x800000 ;  /* 0xff800000ff057424 */ /* 0x000fe200078e00ff */
[----:B------:R-:W-:-:S02]  /*0b90*/  IADD3.X R6, R6, UR5, R7, P3, P4 ;  /* 0x0000000506067c10 */ /* 0x000fc40009fe8407 */
[----:B------:R-:W-:Y:S02]  /*0ba0*/  CS2R R48, SRZ ;  /* 0x0000000000307805 */ /* 0x000fe4000001ff00 */
[----:B------:R-:W-:Y:S02]  /*0bb0*/  IADD3 R70, P0, R8, R17, RZ ;  /* 0x0000001108467210 */ /* 0x000fe40007f1e0ff */
[----:B------:R-:W-:Y:S02]  /*0bc0*/  CS2R R50, SRZ ;  /* 0x0000000000327805 */ /* 0x000fe4000001ff00 */
[-C--:B------:R-:W-:Y:S02]  /*0bd0*/  LEA.HI.X.SX32 R58, R58, R9.reuse, 0x1, P1 ;  /* 0x000000093a3a7211 */ /* 0x080fe400008f0eff */
[----:B------:R-:W-:Y:S02]  /*0be0*/  CS2R R52, SRZ ;  /* 0x0000000000347805 */ /* 0x000fe4000001ff00 */
[----:B------:R-:W-:-:S02]  /*0bf0*/  LEA.HI.X.SX32 R60, R60, R9, 0x1, P2 ;  /* 0x000000093c3c7211 */ /* 0x000fc400010f0eff */
[----:B------:R-:W-:Y:S02]  /*0c00*/  CS2R R54, SRZ ;  /* 0x0000000000367805 */ /* 0x000fe4000001ff00 */
[-C--:B------:R-:W-:Y:S01]  /*0c10*/  IADD3 R19, P1, R15, R17.reuse, RZ ;  /* 0x000000110f137210 */ /* 0x080fe20007f3e0ff */
[----:B------:R-:W-:Y:S01]  /*0c20*/  USGXT.U32 UR10, UR4, 0xe ;  /* 0x0000000e040a789a */ /* 0x000fe20008000000 */
[-C--:B------:R-:W-:Y:S01]  /*0c30*/  IADD3 R18, P2, R14, R17.reuse, RZ ;  /* 0x000000110e127210 */ /* 0x080fe20007f5e0ff */
[----:B------:R-:W-:Y:S01]  /*0c40*/  UMOV UR5, URZ ;  /* 0x0000003f00057c82 */ /* 0x000fe20008000000 */
[----:B------:R-:W-:Y:S01]  /*0c50*/  IADD3 R17, P3, R13, R17, RZ ;  /* 0x000000110d117210 */ /* 0x000fe20007f7e0ff */
[----:B------:R-:W-:Y:S01]  /*0c60*/  UMOV UR6, URZ ;  /* 0x0000003f00067c82 */ /* 0x000fe20008000000 */
[-C--:B------:R-:W-:Y:S01]  /*0c70*/  LEA.HI.X.SX32 R16, R8, R6.reuse, 0x1, P0 ;  /* 0x0000000608107211 */ /* 0x080fe200000f0eff */
[----:B------:R-:W-:Y:S01]  /*0c80*/  UMOV UR4, URZ ;  /* 0x0000003f00047c82 */ /* 0x000fe20008000000 */
[----:B------:R-:W-:Y:S01]  /*0c90*/  LOP3.LUT P0, RZ, R2, 0x2, RZ, 0xc0, !PT ;  /* 0x0000000202ff7812 */ /* 0x000fe2000780c0ff */
[----:B------:R-:W-:Y:S01]  /*0ca0*/  ULDC UR14, c[0x0][0x238] ;  /* 0x00008e00000e7ab9 */ /* 0x000fe20000000800 */
[----:B------:R-:W-:Y:S01]  /*0cb0*/  SEL R9, RZ, 0x90, !P5 ;  /* 0x00000090ff097807 */ /* 0x000fe20006800000 */
[----:B------:R-:W-:Y:S01]  /*0cc0*/  UMOV UR11, 0xc0000010 ;  /* 0xc0000010000b7882 */ /* 0x000fe20000000000 */
[----:B------:R-:W-:-:S02]  /*0cd0*/  LEA.HI.X.SX32 R15, R15, R6, 0x1, P1 ;  /* 0x000000060f0f7211 */ /* 0x000fc400008f0eff */
[-C--:B------:R-:W-:Y:S02]  /*0ce0*/  LEA.HI.X.SX32 R14, R14, R6.reuse, 0x1, P2 ;  /* 0x000000060e0e7211 */ /* 0x080fe400010f0eff */
[----:B------:R-:W-:Y:S01]  /*0cf0*/  LEA.HI.X.SX32 R13, R13, R6, 0x1, P3 ;  /* 0x000000060d0d7211 */ /* 0x000fe200018f0eff */
[----:B------:R-:W-:Y:S01]  /*0d00*/  IMAD.MOV.U32 R6, RZ, RZ, RZ ;  /* 0x000000ffff067224 */ /* 0x000fe200078e00ff */
[----:B------:R-:W-:Y:S02]  /*0d10*/  LOP3.LUT R12, R12, 0x6, RZ, 0xc0, !PT ;  /* 0x000000060c0c7812 */ /* 0x000fe400078ec0ff */
[----:B------:R-:W-:Y:S02]  /*0d20*/  LOP3.LUT P1, RZ, R2, 0x1, RZ, 0xc0, !PT ;  /* 0x0000000102ff7812 */ /* 0x000fe4000782c0ff */
[----:B------:R-:W-:Y:S02]  /*0d30*/  SEL R11, R11, 0x1054, !P0 ;  /* 0x000010540b0b7807 */ /* 0x000fe40004000000 */
[----:B------:R-:W-:-:S02]  /*0d40*/  SEL R10, R10, 0x3276, !P0 ;  /* 0x000032760a0a7807 */ /* 0x000fc40004000000 */
[----:B------:R-:W-:Y:S02]  /*0d50*/  LOP3.LUT R9, R9, 0x7f, R2, 0x78, !PT ;  /* 0x0000007f09097812 */ /* 0x000fe400078e7802 */
[----:B------:R-:W-:Y:S02]  /*0d60*/  LOP3.LUT R8, R4, 0x8, RZ, 0xfc, !PT ;  /* 0x0000000804087812 */ /* 0x000fe400078efcff */
[----:B------:R-:W-:-:S07]  /*0d70*/  LOP3.LUT R7, R20, 0x1, RZ, 0x3c, !PT ;  /* 0x0000000114077812 */ /* 0x000fce00078e3cff */
.L_x_1:
[----:B------:R-:W-:Y:S02]  /*0d80*/  SHF.R.S32.HI R25, RZ, 0x1f, R6 ;  /* 0x0000001fff197819 */ /* 0x000fe40000011406 */
[C---:B------:R-:W-:Y:S02]  /*0d90*/  IADD3 R30, P0, R6.reuse, R23, RZ ;  /* 0x00000017061e7210 */ /* 0x040fe40007f1e0ff */
[C---:B------:R-:W-:Y:S02]  /*0da0*/  IADD3 R28, P2, R6.reuse, R57, RZ ;  /* 0x00000039061c7210 */ /* 0x040fe40007f5e0ff */
[C---:B------:R-:W-:Y:S01]  /*0db0*/  IADD3 R26, P3, R6.reuse, R59, RZ ;  /* 0x0000003b061a7210 */ /* 0x040fe20007f7e0ff */
[C---:B------:R-:W-:Y:S01]  /*0dc0*/  IMAD.X R31, R25.reuse, 0x1, R22, P0 ;  /* 0x00000001191f7824 */ /* 0x040fe200000e0616 */
[----:B------:R-:W-:Y:S01]  /*0dd0*/  IADD3 R24, P0, R6, R61, RZ ;  /* 0x0000003d06187210 */ /* 0x000fe20007f1e0ff */
[C---:B------:R-:W-:Y:S02]  /*0de0*/  IMAD.X R29, R25.reuse, 0x1, R56, P2 ;  /* 0x00000001191d7824 */ /* 0x040fe400010e0638 */
[C---:B------:R-:W-:Y:S01]  /*0df0*/  IMAD.X R27, R25.reuse, 0x1, R58, P3 ;  /* 0x00000001191b7824 */ /* 0x040fe200018e063a */
[----:B------:R-:W2:Y:S01]  /*0e00*/  LDG.E.U8 R30, desc[UR16][R30.64] ;  /* 0x000000101e1e7981 */ /* 0x000ea2000c1e1100 */
[----:B------:R-:W-:-:S03]  /*0e10*/  IMAD.X R25, R25, 0x1, R60, P0 ;  /* 0x0000000119197824 */ /* 0x000fc600000e063c */
[----:B------:R-:W3:Y:S04]  /*0e20*/  LDG.E.U8 R28, desc[UR16][R28.64] ;  /* 0x000000101c1c7981 */ /* 0x000ee8000c1e1100 */
[----:B------:R-:W4:Y:S04]  /*0e30*/  LDG.E.U8 R26, desc[UR16][R26.64] ;  /* 0x000000101a1a7981 */ /* 0x000f28000c1e1100 */
[----:B------:R-:W5:Y:S01]  /*0e40*/  LDG.E.U8 R24, desc[UR16][R24.64] ;  /* 0x0000001018187981 */ /* 0x000f62000c1e1100 */
[----:B------:R-:W-:Y:S01]  /*0e50*/  USHF.R.S32.HI UR8, URZ, 0x1f, UR4 ;  /* 0x0000001f3f087899 */ /* 0x000fe20008011404 */
[----:B------:R-:W-:Y:S01]  /*0e60*/  BAR.SYNC.DEFER_BLOCKING 0x0 ;  /* 0x0000000000007b1d */ /* 0x000fe20000010000 */
[----:B------:R-:W-:-:S02]  /*0e70*/  IADD3 R64, P2, R19, UR4, RZ ;  /* 0x0000000413407c10 */ /* 0x000fc4000ff5e0ff */
[----:B------:R-:W-:Y:S02]  /*0e80*/  IADD3 R62, P0, R70, UR4, RZ ;  /* 0x00000004463e7c10 */ /* 0x000fe4000ff1e0ff */
[----:B------:R-:W-:Y:S02]  /*0e90*/  IADD3.X R65, R15, UR8, RZ, P2, !PT ;  /* 0x000000080f417c10 */ /* 0x000fe400097fe4ff */
[----:B------:R-:W-:Y:S02]  /*0ea0*/  IADD3.X R63, R16, UR8, RZ, P0, !PT ;  /* 0x00000008103f7c10 */ /* 0x000fe400087fe4ff */
[----:B------:R-:W-:Y:S02]  /*0eb0*/  IADD3 R66, P3, R18, UR4, RZ ;  /* 0x0000000412427c10 */ /* 0x000fe4000ff7e0ff */
[----:B------:R-:W-:Y:S02]  /*0ec0*/  IADD3 R68, P0, R17, UR4, RZ ;  /* 0x0000000411447c10 */ /* 0x000fe4000ff1e0ff */
[----:B------:R-:W-:-:S02]  /*0ed0*/  IADD3.X R67, R14, UR8, RZ, P3, !PT ;  /* 0x000000080e437c10 */ /* 0x000fc40009ffe4ff */
[----:B------:R-:W-:Y:S01]  /*0ee0*/  IADD3.X R69, R13, UR8, RZ, P0, !PT ;  /* 0x000000080d457c10 */ /* 0x000fe200087fe4ff */
[----:B------:R-:W-:-:S04]  /*0ef0*/  USHF.L.U32 UR8, UR13, 0x5, URZ ;  /* 0x000000050d087899 */ /* 0x000fc8000800063f */
[----:B------:R-:W-:-:S04]  /*0f00*/  ULOP3.LUT UR8, UR8, 0x80, URZ, 0xc0, !UPT ;  /* 0x0000008008087892 */ /* 0x000fc8000f8ec03f */
[----:B------:R-:W-:-:S04]  /*0f10*/  ULEA.HI UR8, UR7, UR8, URZ, 0x1c ;  /* 0x0000000807087291 */ /* 0x000fc8000f8fe03f */
[----:B------:R-:W-:Y:S01]  /*0f20*/  ULOP3.LUT UR8, UR8, 0x3fff, URZ, 0xc0, !UPT ;  /* 0x00003fff08087892 */ /* 0x000fe2000f8ec03f */
[----:B--2---:R-:W-:Y:S04]  /*0f30*/  STS.U8 [R9+UR7+0x1000], R30 ;  /* 0x0010001e09007988 */ /* 0x004fe80008000007 */
[----:B---3--:R-:W-:Y:S04]  /*0f40*/  STS.U8 [R9+UR7+0x1100], R28 ;  /* 0x0011001c09007988 */ /* 0x008fe80008000007 */
[----:B----4-:R-:W-:Y:S04]  /*0f50*/  STS.U8 [R9+UR7+0x1200], R26 ;  /* 0x0012001a09007988 */ /* 0x010fe80008000007 */
[----:B-----5:R0:W-:Y:S01]  /*0f60*/  STS.U8 [R9+UR7+0x1300], R24 ;  /* 0x0013001809007988 */ /* 0x0201e20008000007 */
[----:B------:R1:W-:Y:S06]  /*0f70*/  MEMBAR.ALL.CTA ;  /* 0x0000000000007992 */ /* 0x0003ec0000008000 */
[----:B-1----:R-:W1:Y:S02]  /*0f80*/  FENCE.VIEW.ASYNC.S ;  /* 0x00000000000073c6 */ /* 0x002e640000000000 */
[----:B-1----:R-:W-:Y:S06]  /*0f90*/  BAR.SYNC.DEFER_BLOCKING 0x0 ;  /* 0x0000000000007b1d */ /* 0x002fec0000010000 */
[----:B------:R-:W2:Y:S01]  /*0fa0*/  LDG.E.U8 R64, desc[UR16][R64.64] ;  /* 0x0000001040407981 */ /* 0x000ea2000c1e1100 */
[----:B0-----:R-:W-:Y:S01]  /*0fb0*/  WARPGROUP.ARRIVE ;  /* 0x00000000000079c5 */ /* 0x001fe20000000000 */
[----:B------:R-:W-:-:S02]  /*0fc0*/  UMOV UR9, 0xc0000010 ;  /* 0xc000001000097882 */ /* 0x000fc40000000000 */
[----:B------:R0:W3:Y:S03]  /*0fd0*/  LDG.E.U8 R66, desc[UR16][R66.64] ;  /* 0x0000001042427981 */ /* 0x0000e6000c1e1100 */
[----:B------:R-:W-:Y:S01]  /*0fe0*/  QGMMA.64x32x32.F32.E4M3.E4M3 R24, gdesc[UR8], RZ, !UPT, gsb0 ;  /* 0x00600000081879f3 */ /* 0x000fe2000c0008ff */
[----:B------:R1:W4:Y:S04]  /*0ff0*/  LDG.E.U8 R74, desc[UR16][R62.64] ;  /* 0x000000103e4a7981 */ /* 0x000328000c1e1100 */
[----:B------:R5:W3:Y:S01]  /*1000*/  LDG.E.U8 R68, desc[UR16][R68.64] ;  /* 0x0000001044447981 */ /* 0x000ae2000c1e1100 */
[----:B0-----:R-:W-:-:S04]  /*1010*/  IADD3 R67, P2, R12, UR5, RZ ;  /* 0x000000050c437c10 */ /* 0x001fc8000ff5e0ff */
[----:B-1----:R-:W-:Y:S01]  /*1020*/  IADD3 R63, P3, R67, 0x9, RZ ;  /* 0x00000009433f7810 */ /* 0x002fe20007f7e0ff */
[----:B------:R-:W-:-:S03]  /*1030*/  IMAD.X R62, RZ, RZ, UR6, P2 ;  /* 0x00000006ff3e7e24 */ /* 0x000fc600090e06ff */
[C---:B------:R-:W-:Y:S02]  /*1040*/  ISETP.GT.U32.AND P4, PT, R63.reuse, R4, PT ;  /* 0x000000043f00720c */ /* 0x040fe40003f84070 */
[----:B------:R-:W-:Y:S01]  /*1050*/  ISETP.GT.U32.AND P0, PT, R63, R8, PT ;  /* 0x000000083f00720c */ /* 0x000fe20003f04070 */
[----:B------:R-:W-:-:S05]  /*1060*/  IMAD.X R63, RZ, RZ, R62, P3 ;  /* 0x000000ffff3f7224 */ /* 0x000fca00018e063e */
[C---:B------:R-:W-:Y:S02]  /*1070*/  ISETP.GT.U32.AND.EX P4, PT, R63.reuse, RZ, PT, P4 ;  /* 0x000000ff3f00720c */ /* 0x040fe40003f84140 */
[----:B------:R-:W-:Y:S02]  /*1080*/  ISETP.GT.U32.AND.EX P0, PT, R63, RZ, PT, P0 ;  /* 0x000000ff3f00720c */ /* 0x000fe40003f04100 */
[----:B------:R-:W-:-:S04]  /*1090*/  IADD3 R63, P2, R67, 0x10, RZ ;  /* 0x00000010433f7810 */ /* 0x000fc80007f5e0ff */
[C---:B------:R-:W-:Y:S02]  /*10a0*/  ISETP.GT.U32.AND P5, PT, R63.reuse, R4, PT ;  /* 0x000000043f00720c */ /* 0x040fe40003fa4070 */
[----:B------:R-:W-:Y:S01]  /*10b0*/  ISETP.GT.U32.AND P3, PT, R63, R8, PT ;  /* 0x000000083f00720c */ /* 0x000fe20003f64070 */
[----:B------:R-:W-:-:S05]  /*10c0*/  IMAD.X R63, RZ, RZ, R62, P2 ;  /* 0x000000ffff3f7224 */ /* 0x000fca00010e063e */
[C---:B------:R-:W-:Y:S01]  /*10d0*/  ISETP.GT.U32.AND.EX P5, PT, R63.reuse, RZ, PT, P5 ;  /* 0x000000ff3f00720c */ /* 0x040fe20003fa4150 */
[----:B------:R-:W-:Y:S02]  /*10e0*/  WARPGROUP.DEPBAR.LE gsb0, 0x0 ;  /* 0x00008000000079c5 */ /* 0x000fe40000010000 */
[----:B------:R-:W-:Y:S01]  /*10f0*/  BAR.SYNC.DEFER_BLOCKING 0x0 ;  /* 0x0000000000007b1d */ /* 0x000fe20000010000 */
[----:B------:R-:W-:Y:S01]  /*1100*/  ISETP.GT.U32.AND.EX P3, PT, R63, RZ, PT, P3 ;  /* 0x000000ff3f00720c */ /* 0x000fe20003f64130 */
[----:B------:R-:W-:Y:S01]  /*1110*/  FMUL R29, R29, UR14 ;  /* 0x0000000e1d1d7c20 */ /* 0x000fe20008400000 */
[----:B------:R-:W-:Y:S01]  /*1120*/  IADD3 R63, P2, R67, 0x11, RZ ;  /* 0x00000011433f7810 */ /* 0x000fe20007f5e0ff */
[----:B------:R-:W-:-:S03]  /*1130*/  FMUL R31, R31, UR14 ;  /* 0x0000000e1f1f7c20 */ /* 0x000fc60008400000 */
[----:B------:R-:W-:Y:S02]  /*1140*/  FSEL R29, R29, -INF , !P4 ;  /* 0xff8000001d1d7808 */ /* 0x000fe40006000000 */
[-C--:B------:R-:W-:Y:S02]  /*1150*/  ISETP.GT.U32.AND P4, PT, R63, R4.reuse, PT ;  /* 0x000000043f00720c */ /* 0x080fe40003f84070 */
[----:B------:R-:W-:Y:S01]  /*1160*/  FSEL R31, R31, -INF , !P0 ;  /* 0xff8000001f1f7808 */ /* 0x000fe20004000000 */
[----:B------:R-:W-:Y:S01]  /*1170*/  FMUL R35, R35, UR14 ;  /* 0x0000000e23237c20 */ /* 0x000fe20008400000 */
[----:B------:R-:W-:Y:S01]  /*1180*/  IADD3 R65, P0, R67, 0x18, RZ ;  /* 0x0000001843417810 */ /* 0x000fe20007f1e0ff */
[----:B------:R-:W-:Y:S01]  /*1190*/  FMUL R24, R24, UR14 ;  /* 0x0000000e18187c20 */ /* 0x000fe20008400000 */
[----:B-----5:R-:W-:Y:S01]  /*11a0*/  FMUL R69, R30, UR14 ;  /* 0x0000000e1e457c20 */ /* 0x020fe20008400000 */
[----:B------:R-:W-:Y:S01]  /*11b0*/  FMUL R28, R28, UR14 ;  /* 0x0000000e1c1c7c20 */ /* 0x000fe20008400000 */
[----:B------:R-:W-:Y:S01]  /*11c0*/  FMUL R75, R26, UR14 ;  /* 0x0000000e1a4b7c20 */ /* 0x000fe20008400000 */
[----:B------:R-:W-:Y:S01]  /*11d0*/  FMUL R26, R27, UR14 ;  /* 0x0000000e1b1a7c20 */ /* 0x000fe20008400000 */
[----:B------:R-:W-:Y:S01]  /*11e0*/  FMUL R27, R39, UR14 ;  /* 0x0000000e271b7c20 */ /* 0x000fe20008400000 */
[----:B------:R-:W-:-:S04]  /*11f0*/  ISETP.GE.U32.AND P6, PT, R67, R4, PT ;  /* 0x000000044300720c */ /* 0x000fc80003fc6070 */
[----:B------:R-:W-:Y:S01]  /*1200*/  ISETP.GE.U32.AND.EX P6, PT, R62, RZ, PT, P6 ;  /* 0x000000ff3e00720c */ /* 0x000fe20003fc6160 */
[----:B--2---:R0:W-:Y:S02]  /*1210*/  STS.U8 [R9+UR7+0x1100], R64 ;  /* 0x0011004009007988 */ /* 0x0041e40008000007 */
[----:B0-----:R-:W-:Y:S01]  /*1220*/  IMAD.X R64, RZ, RZ, R62, P2 ;  /* 0x000000ffff407224 */ /* 0x001fe200010e063e */
[----:B------:R-:W-:Y:S01]  /*1230*/  ISETP.GT.U32.AND P2, PT, R63, R8, PT ;  /* 0x000000083f00720c */ /* 0x000fe20003f44070 */
[----:B------:R-:W-:-:S03]  /*1240*/  FMUL R63, R34, UR14 ;  /* 0x0000000e223f7c20 */ /* 0x000fc60008400000 */
[----:B------:R-:W-:Y:S01]  /*1250*/  ISETP.GT.U32.AND.EX P2, PT, R64, RZ, PT, P2 ;  /* 0x000000ff4000720c */ /* 0x000fe20003f44120 */
[----:B------:R-:W-:Y:S01]  /*1260*/  IMAD.X R34, RZ, RZ, R62, P0 ;  /* 0x000000ffff227224 */ /* 0x000fe200000e063e */
[----:B------:R-:W-:Y:S02]  /*1270*/  FSEL R63, R63, -INF , !P3 ;  /* 0xff8000003f3f7808 */ /* 0x000fe40005800000 */
[C---:B------:R-:W-:Y:S02]  /*1280*/  ISETP.GT.U32.AND P3, PT, R65.reuse, R4, PT ;  /* 0x000000044100720c */ /* 0x040fe40003f64070 */
[----:B------:R-:W-:Y:S02]  /*1290*/  ISETP.GT.U32.AND P0, PT, R65, R8, PT ;  /* 0x000000084100720c */ /* 0x000fe40003f04070 */
[----:B------:R-:W-:Y:S02]  /*12a0*/  FSEL R35, R35, -INF , !P2 ;  /* 0xff80000023237808 */ /* 0x000fe40005000000 */
[----:B------:R-:W-:-:S02]  /*12b0*/  IADD3 R65, P2, R67, 0x8, RZ ;  /* 0x0000000843417810 */ /* 0x000fc40007f5e0ff */
[C---:B------:R-:W-:Y:S02]  /*12c0*/  ISETP.GT.U32.AND.EX P3, PT, R34.reuse, RZ, PT, P3 ;  /* 0x000000ff2200720c */ /* 0x040fe40003f64130 */
[----:B------:R-:W-:Y:S01]  /*12d0*/  ISETP.GT.U32.AND.EX P0, PT, R34, RZ, PT, P0 ;  /* 0x000000ff2200720c */ /* 0x000fe20003f04100 */
[----:B------:R-:W-:Y:S01]  /*12e0*/  IMAD.X R34, RZ, RZ, R62, P2 ;  /* 0x000000ffff227224 */ /* 0x000fe200010e063e */
[----:B------:R-:W-:Y:S01]  /*12f0*/  ISETP.GT.U32.AND P2, PT, R65, R4, PT ;  /* 0x000000044100720c */ /* 0x000fe20003f44070 */
[----:B------:R-:W-:-:S05]  /*1300*/  FMUL R65, R38, UR14 ;  /* 0x0000000e26417c20 */ /* 0x000fca0008400000 */
[----:B------:R-:W-:Y:S02]  /*1310*/  FSEL R65, R65, -INF , !P0 ;  /* 0xff80000041417808 */ /* 0x000fe40004000000 */
[----:B------:R-:W-:-:S04]  /*1320*/  ISETP.GT.U32.AND P0, PT, R67, R4, PT ;  /* 0x000000044300720c */ /* 0x000fc80003f04070 */
[----:B------:R-:W-:Y:S02]  /*1330*/  ISETP.GT.U32.AND.EX P0, PT, R62, RZ, PT, P0 ;  /* 0x000000ff3e00720c */ /* 0x000fe40003f04100 */
[----:B------:R-:W-:Y:S02]  /*1340*/  ISETP.GT.U32.AND.EX P2, PT, R34, RZ, PT, P2 ;  /* 0x000000ff2200720c */ /* 0x000fe40003f44120 */
[----:B------:R-:W-:Y:S02]  /*1350*/  FSEL R24, R24, -INF , !P0 ;  /* 0xff80000018187808 */ /* 0x000fe40004000000 */
[----:B------:R-:W-:Y:S02]  /*1360*/  FSEL R69, R69, -INF , !P0 ;  /* 0xff80000045457808 */ /* 0x000fe40004000000 */
[----:B------:R-:W-:Y:S02]  /*1370*/  IADD3 R77, P0, R67, 0x19, RZ ;  /* 0x00000019434d7810 */ /* 0x000fe40007f1e0ff */
[----:B------:R-:W-:-:S02]  /*1380*/  FSEL R28, R28, -INF , !P2 ;  /* 0xff8000001c1c7808 */ /* 0x000fc40005000000 */
[CC--:B------:R-:W-:Y:S01]  /*1390*/  ISETP.GT.U32.AND P2, PT, R67.reuse, R8.reuse, PT ;  /* 0x000000084300720c */ /* 0x0c0fe20003f44070 */
[----:B------:R-:W-:Y:S01]  /*13a0*/  IMAD.X R30, RZ, RZ, R62, P0 ;  /* 0x000000ffff1e7224 */ /* 0x000fe200000e063e */
[----:B------:R-:W-:Y:S02]  /*13b0*/  ISETP.GE.U32.AND P0, PT, R67, R8, PT ;  /* 0x000000084300720c */ /* 0x000fe40003f06070 */
[C---:B------:R-:W-:Y:S02]  /*13c0*/  ISETP.GT.U32.AND.EX P2, PT, R62.reuse, RZ, PT, P2 ;  /* 0x000000ff3e00720c */ /* 0x040fe40003f44120 */
[----:B------:R-:W-:Y:S02]  /*13d0*/  ISETP.GE.U32.AND.EX P0, PT, R62, RZ, PT, P0 ;  /* 0x000000ff3e00720c */ /* 0x000fe40003f06100 */
[----:B------:R-:W-:Y:S02]  /*13e0*/  FSEL R75, R75, -INF , !P2 ;  /* 0xff8000004b4b7808 */ /* 0x000fe40005000000 */
[----:B------:R-:W-:-:S02]  /*13f0*/  FSEL R26, R26, -INF , !P0 ;  /* 0xff8000001a1a7808 */ /* 0x000fc40004000000 */
[C---:B------:R-:W-:Y:S02]  /*1400*/  ISETP.GT.U32.AND P2, PT, R77.reuse, R4, PT ;  /* 0x000000044d00720c */ /* 0x040fe40003f44070 */
[----:B------:R-:W-:Y:S02]  /*1410*/  ISETP.GT.U32.AND P0, PT, R77, R8, PT ;  /* 0x000000084d00720c */ /* 0x000fe40003f04070 */
[C---:B------:R-:W-:Y:S02]  /*1420*/  ISETP.GT.U32.AND.EX P2, PT, R30.reuse, RZ, PT, P2 ;  /* 0x000000ff1e00720c */ /* 0x040fe40003f44120 */
[----:B------:R-:W-:Y:S02]  /*1430*/  ISETP.GT.U32.AND.EX P0, PT, R30, RZ, PT, P0 ;  /* 0x000000ff1e00720c */ /* 0x000fe40003f04100 */
[----:B------:R-:W-:-:S04]  /*1440*/  FMNMX R30, R75, R26, !PT ;  /* 0x0000001a4b1e7209 */ /* 0x000fc80007800000 */
[----:B------:R-:W-:-:S04]  /*1450*/  FMNMX R30, R69, R30, !PT ;  /* 0x0000001e451e7209 */ /* 0x000fc80007800000 */
[----:B------:R-:W-:-:S04]  /*1460*/  FMNMX R30, R31, R30, !PT ;  /* 0x0000001e1f1e7209 */ /* 0x000fc80007800000 */
[----:B------:R-:W-:-:S04]  /*1470*/  FMNMX R30, R63, R30, !PT ;  /* 0x0000001e3f1e7209 */ /* 0x000fc80007800000 */
[----:B------:R-:W-:Y:S02]  /*1480*/  FMNMX R30, R35, R30, !PT ;  /* 0x0000001e231e7209 */ /* 0x000fe40007800000 */
[----:B------:R-:W-:Y:S02]  /*1490*/  FSEL R27, R27, -INF , !P0 ;  /* 0xff8000001b1b7808 */ /* 0x000fe40004000000 */
[----:B------:R-:W-:-:S04]  /*14a0*/  FMNMX R30, R65, R30, !PT ;  /* 0x0000001e411e7209 */ /* 0x000fc80007800000 */
[----:B------:R-:W-:-:S05]  /*14b0*/  FMNMX R34, R27, R30, !PT ;  /* 0x0000001e1b227209 */ /* 0x000fca0007800000 */
[----:B------:R-:W0:Y:S02]  /*14c0*/  SHFL.BFLY PT, R39, R34, 0x2, 0x1f ;  /* 0x0c401f0022277f89 */ /* 0x000e2400000e0000 */
[----:B0-----:R-:W-:-:S05]  /*14d0*/  FMNMX R38, R34, R39, !PT ;  /* 0x0000002722267209 */ /* 0x001fca0007800000 */
[----:B------:R-:W0:Y:S02]  /*14e0*/  SHFL.BFLY PT, R39, R38, 0x1, 0x1f ;  /* 0x0c201f0026277f89 */ /* 0x000e2400000e0000 */
[----:B0-----:R-:W-:-:S04]  /*14f0*/  FMNMX R30, R38, R39, !PT ;  /* 0x00000027261e7209 */ /* 0x001fc80007800000 */
[----:B------:R-:W-:-:S05]  /*1500*/  FMNMX R30, R30, R5, !PT ;  /* 0x000000051e1e7209 */ /* 0x000fca0007800000 */
[--C-:B------:R-:W-:Y:S01]  /*1510*/  FADD R39, R26, -R30.reuse ;  /* 0x8000001e1a277221 */ /* 0x100fe20000000000 */
[----:B------:R-:W-:-:S03]  /*1520*/  FADD R75, R75, -R30 ;  /* 0x8000001e4b4b7221 */ /* 0x000fc60000000000 */
[----:B------:R-:W-:Y:S01]  /*1530*/  FMUL R39, R39, 1.4426950216293334961 ;  /* 0x3fb8aa3b27277820 */ /* 0x000fe20000400000 */
[----:B------:R-:W-:Y:S01]  /*1540*/  FMUL R75, R75, 1.4426950216293334961 ;  /* 0x3fb8aa3b4b4b7820 */ /* 0x000fe20000400000 */
[--C-:B------:R-:W-:Y:S01]  /*1550*/  FADD R69, R69, -R30.reuse ;  /* 0x8000001e45457221 */ /* 0x100fe20000000000 */
[--C-:B------:R-:W-:Y:S02]  /*1560*/  FADD R34, R31, -R30.reuse ;  /* 0x8000001e1f227221 */ /* 0x100fe40000000000 */
[----:B------:R-:W-:Y:S01]  /*1570*/  MUFU.EX2 R26, R75 ;  /* 0x0000004b001a7308 */ /* 0x000fe20000000800 */
[----:B------:R-:W-:Y:S01]  /*1580*/  FMUL R69, R69, 1.4426950216293334961 ;  /* 0x3fb8aa3b45457820 */ /* 0x000fe20000400000 */
[----:B------:R-:W-:Y:S01]  /*1590*/  FMUL R34, R34, 1.4426950216293334961 ;  /* 0x3fb8aa3b22227820 */ /* 0x000fe20000400000 */
[----:B------:R-:W-:-:S05]  /*15a0*/  FADD R63, R63, -R30 ;  /* 0x8000001e3f3f7221 */ /* 0x000fca0000000000 */
[----:B------:R-:W0:Y:S01]  /*15b0*/  MUFU.EX2 R39, R39 ;  /* 0x0000002700277308 */ /* 0x000e220000000800 */
[----:B------:R-:W-:Y:S01]  /*15c0*/  FADD R38, R35, -R30 ;  /* 0x8000001e23267221 */ /* 0x000fe20000000000 */
[----:B------:R-:W-:-:S06]  /*15d0*/  FMUL R63, R63, 1.4426950216293334961 ;  /* 0x3fb8aa3b3f3f7820 */ /* 0x000fcc0000400000 */
[----:B------:R-:W1:Y:S01]  /*15e0*/  MUFU.EX2 R31, R69 ;  /* 0x00000045001f7308 */ /* 0x000e620000000800 */
[----:B------:R-:W-:Y:S01]  /*15f0*/  FMUL R38, R38, 1.4426950216293334961 ;  /* 0x3fb8aa3b26267820 */ /* 0x000fe20000400000 */
[----:B------:R-:W-:-:S06]  /*1600*/  FADD R65, R65, -R30 ;  /* 0x8000001e41417221 */ /* 0x000fcc0000000000 */
[----:B------:R-:W2:Y:S01]  /*1610*/  MUFU.EX2 R34, R34 ;  /* 0x0000002200227308 */ /* 0x000ea20000000800 */
[----:B------:R-:W-:Y:S01]  /*1620*/  FMUL R62, R65, 1.4426950216293334961 ;  /* 0x3fb8aa3b413e7820 */ /* 0x000fe20000400000 */
[----:B------:R-:W-:Y:S01]  /*1630*/  FADD R27, R27, -R30 ;  /* 0x8000001e1b1b7221 */ /* 0x000fe20000000000 */
[----:B------:R-:W-:Y:S01]  /*1640*/  ISETP.GT.U32.AND.EX P4, PT, R64, RZ, PT, P4 ;  /* 0x000000ff4000720c */ /* 0x000fe20003f84140 */
[----:B0-----:R-:W-:-:S04]  /*1650*/  FADD R64, R26, R39 ;  /* 0x000000271a407221 */ /* 0x001fc80000000000 */
[----:B------:R-:W0:Y:S01]  /*1660*/  MUFU.EX2 R35, R63 ;  /* 0x0000003f00237308 */ /* 0x000e220000000800 */
[----:B------:R-:W-:Y:S01]  /*1670*/  F2FP.SATFINITE.E4M3.F32.PACK_AB_MERGE_C R26, R39, R26, RZ ;  /* 0x0000001a271a723e */ /* 0x000fe200048070ff */
[----:B------:R-:W-:Y:S01]  /*1680*/  FMUL R39, R27, 1.4426950216293334961 ;  /* 0x3fb8aa3b1b277820 */ /* 0x000fe20000400000 */
[----:B-1----:R-:W-:-:S05]  /*1690*/  FADD R27, R31, R64 ;  /* 0x000000401f1b7221 */ /* 0x002fca0000000000 */
[----:B------:R-:W1:Y:S01]  /*16a0*/  MUFU.EX2 R38, R38 ;  /* 0x0000002600267308 */ /* 0x000e620000000800 */
[----:B--2---:R-:W-:-:S07]  /*16b0*/  FADD R64, R34, R27 ;  /* 0x0000001b22407221 */ /* 0x004fce0000000000 */
[----:B------:R-:W2:Y:S01]  /*16c0*/  MUFU.EX2 R62, R62 ;  /* 0x0000003e003e7308 */ /* 0x000ea20000000800 */
[----:B------:R-:W-:Y:S01]  /*16d0*/  F2FP.SATFINITE.E4M3.F32.PACK_AB_MERGE_C R27, R34, R31, RZ ;  /* 0x0000001f221b723e */ /* 0x000fe200048070ff */
[----:B0-----:R-:W-:-:S06]  /*16e0*/  FADD R31, R35, R64 ;  /* 0x00000040231f7221 */ /* 0x001fcc0000000000 */
[----:B------:R-:W0:Y:S01]  /*16f0*/  MUFU.EX2 R39, R39 ;  /* 0x0000002700277308 */ /* 0x000e220000000800 */
[----:B-1----:R-:W-:-:S04]  /*1700*/  FADD R31, R38, R31 ;  /* 0x0000001f261f7221 */ /* 0x002fc80000000000 */
[----:B--2---:R-:W-:-:S04]  /*1710*/  FADD R34, R62, R31 ;  /* 0x0000001f3e227221 */ /* 0x004fc80000000000 */
[----:B0-----:R-:W-:Y:S01]  /*1720*/  FADD R63, R39, R34 ;  /* 0x00000022273f7221 */ /* 0x001fe20000000000 */
[----:B------:R-:W-:Y:S01]  /*1730*/  FMUL R34, R25, UR14 ;  /* 0x0000000e19227c20 */ /* 0x000fe20008400000 */
[----:B------:R-:W-:-:S04]  /*1740*/  F2FP.SATFINITE.E4M3.F32.PACK_AB_MERGE_C R25, R38, R35, RZ ;  /* 0x000000232619723e */ /* 0x000fc800048070ff */
[----:B------:R-:W-:Y:S02]  /*1750*/  FSEL R35, R34, -INF , !P6 ;  /* 0xff80000022237808 */ /* 0x000fe40007000000 */
[----:B------:R-:W-:Y:S02]  /*1760*/  F2FP.SATFINITE.E4M3.F32.PACK_AB_MERGE_C R31, R39, R62, RZ ;  /* 0x0000003e271f723e */ /* 0x000fe400048070ff */
[----:B------:R-:W-:Y:S01]  /*1770*/  FMNMX R39, R24, R35, !PT ;  /* 0x0000002318277209 */ /* 0x000fe20007800000 */
[----:B------:R-:W-:-:S03]  /*1780*/  FMUL R32, R32, UR14 ;  /* 0x0000000e20207c20 */ /* 0x000fc60008400000 */
[----:B------:R-:W-:Y:S01]  /*1790*/  FMNMX R38, R28, R39, !PT ;  /* 0x000000271c267209 */ /* 0x000fe20007800000 */
[----:B------:R-:W-:Y:S01]  /*17a0*/  FMUL R33, R33, UR14 ;  /* 0x0000000e21217c20 */ /* 0x000fe20008400000 */
[----:B------:R-:W-:Y:S02]  /*17b0*/  FSEL R32, R32, -INF , !P5 ;  /* 0xff80000020207808 */ /* 0x000fe40006800000 */
[----:B------:R-:W-:Y:S01]  /*17c0*/  FMNMX R39, R29, R38, !PT ;  /* 0x000000261d277209 */ /* 0x000fe20007800000 */
[----:B------:R-:W-:Y:S01]  /*17d0*/  FMUL R36, R36, UR14 ;  /* 0x0000000e24247c20 */ /* 0x000fe20008400000 */
[----:B------:R-:W-:Y:S02]  /*17e0*/  FSEL R33, R33, -INF , !P4 ;  /* 0xff80000021217808 */ /* 0x000fe40006000000 */
[----:B------:R-:W-:Y:S01]  /*17f0*/  FMNMX R38, R32, R39, !PT ;  /* 0x0000002720267209 */ /* 0x000fe20007800000 */
[----:B------:R-:W-:Y:S01]  /*1800*/  FMUL R37, R37, UR14 ;  /* 0x0000000e25257c20 */ /* 0x000fe20008400000 */
[----:B------:R-:W-:-:S02]  /*1810*/  FSEL R36, R36, -INF , !P3 ;  /* 0xff80000024247808 */ /* 0x000fc40005800000 */
[----:B------:R-:W-:Y:S02]  /*1820*/  FMNMX R39, R33, R38, !PT ;  /* 0x0000002621277209 */ /* 0x000fe40007800000 */
[----:B------:R-:W-:Y:S02]  /*1830*/  FSEL R37, R37, -INF , !P2 ;  /* 0xff80000025257808 */ /* 0x000fe40005000000 */
[----:B------:R-:W-:-:S04]  /*1840*/  FMNMX R38, R36, R39, !PT ;  /* 0x0000002724267209 */ /* 0x000fc80007800000 */
[----:B------:R-:W-:-:S05]  /*1850*/  FMNMX R38, R37, R38, !PT ;  /* 0x0000002625267209 */ /* 0x000fca0007800000 */
[----:B------:R-:W0:Y:S04]  /*1860*/  SHFL.BFLY PT, R39, R38, 0x2, 0x1f ;  /* 0x0c401f0026277f89 */ /* 0x000e2800000e0000 */
[----:B------:R-:W1:Y:S01]  /*1870*/  SHFL.BFLY PT, R64, R63, 0x2, 0x1f ;  /* 0x0c401f003f407f89 */ /* 0x000e6200000e0000 */
[----:B0-----:R-:W-:-:S05]  /*1880*/  FMNMX R62, R38, R39, !PT ;  /* 0x00000027263e7209 */ /* 0x001fca0007800000 */
[----:B------:R-:W0:Y:S01]  /*1890*/  SHFL.BFLY PT, R39, R62, 0x1, 0x1f ;  /* 0x0c201f003e277f89 */ /* 0x000e2200000e0000 */
[----:B-1----:R-:W-:Y:S01]  /*18a0*/  FADD R34, R63, R64 ;  /* 0x000000403f227221 */ /* 0x002fe20000000000 */
[----:B0-----:R-:W-:-:S04]  /*18b0*/  FMNMX R39, R62, R39, !PT ;  /* 0x000000273e277209 */ /* 0x001fc80007800000 */
[----:B------:R-:W-:-:S05]  /*18c0*/  FMNMX R39, R39, R72, !PT ;  /* 0x0000004827277209 */ /* 0x000fca0007800000 */
[--C-:B------:R-:W-:Y:S01]  /*18d0*/  FADD R24, R24, -R39.reuse ;  /* 0x8000002718187221 */ /* 0x100fe20000000000 */
[--C-:B------:R-:W-:Y:S01]  /*18e0*/  FADD R32, R32, -R39.reuse ;  /* 0x8000002720207221 */ /* 0x100fe20000000000 */
[--C-:B------:R-:W-:Y:S02]  /*18f0*/  FADD R36, R36, -R39.reuse ;  /* 0x8000002724247221 */ /* 0x100fe40000000000 */
[----:B------:R-:W-:Y:S01]  /*1900*/  FMUL R63, R24, 1.4426950216293334961 ;  /* 0x3fb8aa3b183f7820 */ /* 0x000fe20000400000 */
[--C-:B------:R-:W-:Y:S01]  /*1910*/  FADD R24, R35, -R39.reuse ;  /* 0x8000002723187221 */ /* 0x100fe20000000000 */
[--C-:B------:R-:W-:Y:S01]  /*1920*/  FADD R28, R28, -R39.reuse ;  /* 0x800000271c1c7221 */ /* 0x100fe20000000000 */
[--C-:B------:R-:W-:Y:S01]  /*1930*/  FADD R29, R29, -R39.reuse ;  /* 0x800000271d1d7221 */ /* 0x100fe20000000000 */
[----:B------:R-:W-:Y:S01]  /*1940*/  FMUL R38, R32, 1.4426950216293334961 ;  /* 0x3fb8aa3b20267820 */ /* 0x000fe20000400000 */
[----:B------:R-:W-:Y:S01]  /*1950*/  FMUL R62, R36, 1.4426950216293334961 ;  /* 0x3fb8aa3b243e7820 */ /* 0x000fe20000400000 */
[----:B------:R-:W-:Y:S01]  /*1960*/  FMUL R24, R24, 1.4426950216293334961 ;  /* 0x3fb8aa3b18187820 */ /* 0x000fe20000400000 */
[--C-:B------:R-:W-:Y:S01]  /*1970*/  FADD R32, R33, -R39.reuse ;  /* 0x8000002721207221 */ /* 0x100fe20000000000 */
[----:B------:R-:W-:Y:S01]  /*1980*/  FADD R36, R37, -R39 ;  /* 0x8000002725247221 */ /* 0x000fe20000000000 */
[----:B------:R-:W-:Y:S01]  /*1990*/  FMUL R28, R28, 1.4426950216293334961 ;  /* 0x3fb8aa3b1c1c7820 */ /* 0x000fe20000400000 */
[----:B------:R-:W-:Y:S01]  /*19a0*/  FMUL R29, R29, 1.4426950216293334961 ;  /* 0x3fb8aa3b1d1d7820 */ /* 0x000fe20000400000 */
[----:B------:R-:W-:Y:S01]  /*19b0*/  FMUL R32, R32, 1.4426950216293334961 ;  /* 0x3fb8aa3b20207820 */ /* 0x000fe20000400000 */
[----:B------:R-:W-:Y:S01]  /*19c0*/  FMUL R36, R36, 1.4426950216293334961 ;  /* 0x3fb8aa3b24247820 */ /* 0x000fe20000400000 */
[----:B------:R-:W-:Y:S08]  /*19d0*/  MUFU.EX2 R35, R63 ;  /* 0x0000003f00237308 */ /* 0x000ff00000000800 */
[----:B------:R-:W0:Y:S08]  /*19e0*/  MUFU.EX2 R24, R24 ;  /* 0x0000001800187308 */ /* 0x000e300000000800 */
[----:B------:R-:W-:Y:S08]  /*19f0*/  MUFU.EX2 R28, R28 ;  /* 0x0000001c001c7308 */ /* 0x000ff00000000800 */
[----:B------:R-:W1:Y:S08]  /*1a00*/  MUFU.EX2 R29, R29 ;  /* 0x0000001d001d7308 */ /* 0x000e700000000800 */
[----:B------:R-:W-:Y:S08]  /*1a10*/  MUFU.EX2 R33, R38 ;  /* 0x0000002600217308 */ /* 0x000ff00000000800 */
[----:B------:R-:W2:Y:S08]  /*1a20*/  MUFU.EX2 R32, R32 ;  /* 0x0000002000207308 */ /* 0x000eb00000000800 */
[----:B------:R-:W-:Y:S08]  /*1a30*/  MUFU.EX2 R37, R62 ;  /* 0x0000003e00257308 */ /* 0x000ff00000000800 */
[----:B------:R-:W5:Y:S01]  /*1a40*/  MUFU.EX2 R36, R36 ;  /* 0x0000002400247308 */ /* 0x000f620000000800 */
[----:B----4-:R-:W-:Y:S01]  /*1a50*/  STS.U8 [R9+UR7+0x1000], R74 ;  /* 0x0010004a09007988 */ /* 0x010fe20008000007 */
[----:B0-----:R-:W-:-:S03]  /*1a60*/  F2FP.SATFINITE.E4M3.F32.PACK_AB_MERGE_C R26, R24, R35, R26 ;  /* 0x00000023181a723e */ /* 0x001fc6000480701a */
[----:B---3--:R-:W-:Y:S04]  /*1a70*/  STS.U8 [R9+UR7+0x1200], R66 ;  /* 0x0012004209007988 */ /* 0x008fe80008000007 */
[----:B------:R-:W-:Y:S01]  /*1a80*/  STS.U8 [R9+UR7+0x1300], R68 ;  /* 0x0013004409007988 */ /* 0x000fe20008000007 */
[----:B------:R-:W-:Y:S01]  /*1a90*/  FADD R35, R35, R24 ;  /* 0x0000001823237221 */ /* 0x000fe20000000000 */
[----:B------:R0:W-:Y:S06]  /*1aa0*/  MEMBAR.ALL.CTA ;  /* 0x0000000000007992 */ /* 0x0001ec0000008000 */
[----:B0-----:R-:W0:Y:S01]  /*1ab0*/  FENCE.VIEW.ASYNC.S ;  /* 0x00000000000073c6 */ /* 0x001e220000000000 */
[----:B-1----:R-:W-:Y:S01]  /*1ac0*/  F2FP.SATFINITE.E4M3.F32.PACK_AB_MERGE_C R27, R29, R28, R27 ;  /* 0x0000001c1d1b723e */ /* 0x002fe2000480701b */
[----:B------:R-:W-:Y:S01]  /*1ad0*/  FADD R28, R28, R35 ;  /* 0x000000231c1c7221 */ /* 0x000fe20000000000 */
[----:B--2---:R-:W-:-:S02]  /*1ae0*/  F2FP.SATFINITE.E4M3.F32.PACK_AB_MERGE_C R25, R32, R33, R25 ;  /* 0x000000212019723e */ /* 0x004fc40004807019 */
[----:B-----5:R-:W-:Y:S02]  /*1af0*/  F2FP.SATFINITE.E4M3.F32.PACK_AB_MERGE_C R24, R36, R37, R31 ;  /* 0x000000252418723e */ /* 0x020fe4000480701f */
[----:B------:R-:W-:Y:S02]  /*1b00*/  SEL R31, R26, R27, !P1 ;  /* 0x0000001b1a1f7207 */ /* 0x000fe40004800000 */
[----:B------:R-:W-:Y:S02]  /*1b10*/  SEL R26, R27, R26, !P1 ;  /* 0x0000001a1b1a7207 */ /* 0x000fe40004800000 */
[----:B------:R-:W-:Y:S02]  /*1b20*/  SEL R27, R25, R24, !P1 ;  /* 0x00000018191b7207 */ /* 0x000fe40004800000 */
[----:B------:R-:W-:Y:S01]  /*1b30*/  SEL R38, R24, R25, !P1 ;  /* 0x0000001918267207 */ /* 0x000fe20004800000 */
[----:B------:R-:W-:Y:S01]  /*1b40*/  FADD R24, R29, R28 ;  /* 0x0000001c1d187221 */ /* 0x000fe20000000000 */
[----:B------:R-:W-:-:S03]  /*1b50*/  FADD R5, -R30, R5 ;  /* 0x000000051e057221 */ /* 0x000fc60000000100 */
[----:B------:R-:W-:Y:S01]  /*1b60*/  FADD R33, R33, R24 ;  /* 0x0000001821217221 */ /* 0x000fe20000000000 */
[----:B------:R-:W-:Y:S01]  /*1b70*/  FMUL R28, R5, 1.4426950216293334961 ;  /* 0x3fb8aa3b051c7820 */ /* 0x000fe20000400000 */
[----:B------:R-:W-:Y:S01]  /*1b80*/  FADD R5, -R39, R72 ;  /* 0x0000004827057221 */ /* 0x000fe20000000100 */
[----:B0-----:R-:W-:Y:S01]  /*1b90*/  SHFL.IDX PT, R31, R31, R20, 0x1f ;  /* 0x00001f141f1f7589 */ /* 0x001fe200000e0000 */
[----:B------:R-:W-:-:S03]  /*1ba0*/  FADD R32, R32, R33 ;  /* 0x0000002120207221 */ /* 0x000fc60000000000 */
[----:B------:R-:W0:Y:S01]  /*1bb0*/  SHFL.IDX PT, R26, R26, R7, 0x1f ;  /* 0x00001f071a1a7589 */ /* 0x000e2200000e0000 */
[----:B------:R-:W-:-:S03]  /*1bc0*/  FMUL R5, R5, 1.4426950216293334961 ;  /* 0x3fb8aa3b05057820 */ /* 0x000fc60000400000 */
[----:B------:R-:W-:Y:S04]  /*1bd0*/  SHFL.IDX PT, R27, R27, R20, 0x1f ;  /* 0x00001f141b1b7589 */ /* 0x000fe800000e0000 */
[----:B------:R-:W1:Y:S01]  /*1be0*/  SHFL.IDX PT, R38, R38, R7, 0x1f ;  /* 0x00001f0726267589 */ /* 0x000e6200000e0000 */
[----:B------:R-:W-:Y:S01]  /*1bf0*/  FADD R37, R37, R32 ;  /* 0x0000002025257221 */ /* 0x000fe20000000000 */
[----:B------:R-:W2:Y:S08]  /*1c00*/  MUFU.EX2 R29, R28 ;  /* 0x0000001c001d7308 */ /* 0x000eb00000000800 */
[----:B------:R-:W3:Y:S01]  /*1c10*/  MUFU.EX2 R32, R5 ;  /* 0x0000000500207308 */ /* 0x000ee20000000800 */
[----:B------:R-:W-:Y:S01]  /*1c20*/  FADD R37, R36, R37 ;  /* 0x0000002524257221 */ /* 0x000fe20000000000 */
[----:B0-----:R-:W-:-:S02]  /*1c30*/  PRMT R24, R31, R11, R26 ;  /* 0x0000000b1f187216 */ /* 0x001fc4000000001a */
[----:B------:R-:W-:Y:S01]  /*1c40*/  PRMT R25, R31, R10, R26 ;  /* 0x0000000a1f197216 */ /* 0x000fe2000000001a */
[-C--:B--2---:R-:W-:Y:S01]  /*1c50*/  FMUL R42, R42, R29.reuse ;  /* 0x0000001d2a2a7220 */ /* 0x084fe20000400000 */
[-C--:B------:R-:W-:Y:S01]  /*1c60*/  FMUL R43, R43, R29.reuse ;  /* 0x0000001d2b2b7220 */ /* 0x080fe20000400000 */
[-C--:B------:R-:W-:Y:S01]  /*1c70*/  FMUL R46, R46, R29.reuse ;  /* 0x0000001d2e2e7220 */ /* 0x080fe20000400000 */
[-C--:B------:R-:W-:Y:S01]  /*1c80*/  FMUL R47, R47, R29.reuse ;  /* 0x0000001d2f2f7220 */ /* 0x080fe20000400000 */
[-C--:B------:R-:W-:Y:S01]  /*1c90*/  FMUL R50, R50, R29.reuse ;  /* 0x0000001d32327220 */ /* 0x080fe20000400000 */
[-C--:B------:R-:W-:Y:S01]  /*1ca0*/  FMUL R51, R51, R29.reuse ;  /* 0x0000001d33337220 */ /* 0x080fe20000400000 */
[-C--:B------:R-:W-:Y:S01]  /*1cb0*/  FMUL R54, R54, R29.reuse ;  /* 0x0000001d36367220 */ /* 0x080fe20000400000 */
[----:B------:R-:W-:Y:S01]  /*1cc0*/  FMUL R55, R55, R29 ;  /* 0x0000001d37377220 */ /* 0x000fe20000400000 */
[-C--:B---3--:R-:W-:Y:S01]  /*1cd0*/  FMUL R40, R40, R32.reuse ;  /* 0x0000002028287220 */ /* 0x088fe20000400000 */
[-C--:B------:R-:W-:Y:S01]  /*1ce0*/  FMUL R41, R41, R32.reuse ;  /* 0x0000002029297220 */ /* 0x080fe20000400000 */
[-C--:B------:R-:W-:Y:S01]  /*1cf0*/  FMUL R44, R44, R32.reuse ;  /* 0x000000202c2c7220 */ /* 0x080fe20000400000 */
[-C--:B------:R-:W-:Y:S01]  /*1d00*/  FMUL R45, R45, R32.reuse ;  /* 0x000000202d2d7220 */ /* 0x080fe20000400000 */
[-C--:B------:R-:W-:Y:S01]  /*1d10*/  FMUL R48, R48, R32.reuse ;  /* 0x0000002030307220 */ /* 0x080fe20000400000 */
[-C--:B------:R-:W-:Y:S01]  /*1d20*/  FMUL R49, R49, R32.reuse ;  /* 0x0000002031317220 */ /* 0x080fe20000400000 */
[-C--:B------:R-:W-:Y:S01]  /*1d30*/  FMUL R52, R52, R32.reuse ;  /* 0x0000002034347220 */ /* 0x080fe20000400000 */
[----:B------:R-:W-:Y:S01]  /*1d40*/  FMUL R53, R53, R32 ;  /* 0x0000002035357220 */ /* 0x000fe20000400000 */
[----:B-1----:R-:W-:-:S02]  /*1d50*/  PRMT R26, R27, R11, R38 ;  /* 0x0000000b1b1a7216 */ /* 0x002fc40000000026 */
[----:B------:R-:W-:Y:S01]  /*1d60*/  PRMT R27, R27, R10, R38 ;  /* 0x0000000a1b1b7216 */ /* 0x000fe20000000026 */
[----:B------:R-:W-:Y:S06]  /*1d70*/  BAR.SYNC.DEFER_BLOCKING 0x0 ;  /* 0x0000000000007b1d */ /* 0x000fec0000010000 */
[----:B------:R-:W0:Y:S01]  /*1d80*/  SHFL.BFLY PT, R28, R37, 0x2, 0x1f ;  /* 0x0c401f00251c7f89 */ /* 0x000e2200000e0000 */
[----:B------:R-:W-:-:S06]  /*1d90*/  WARPGROUP.ARRIVE ;  /* 0x00000000000079c5 */ /* 0x000fcc0000000000 */
[----:B------:R-:W-:Y:S01]  /*1da0*/  QGMMA.64x32x32.F32.E4M3.E4M3 R40, R24, gdesc[UR8], R40, gsb0 ;  /* 0x0060000818287df3 */ /* 0x000fe20008000828 */
[----:B0-----:R-:W-:Y:S01]  /*1db0*/  FADD R28, R37, R28 ;  /* 0x0000001c251c7221 */ /* 0x001fe20000000000 */
[----:B------:R-:W-:Y:S01]  /*1dc0*/  UIADD3 UR5, UP0, UR5, 0x20, URZ ;  /* 0x0000002005057890 */ /* 0x000fe2000ff1e03f */
[----:B------:R-:W0:Y:S04]  /*1dd0*/  SHFL.BFLY PT, R65, R34, 0x1, 0x1f ;  /* 0x0c201f0022417f89 */ /* 0x000e2800000e0000 */
[----:B------:R-:W1:Y:S01]  /*1de0*/  SHFL.BFLY PT, R5, R28, 0x1, 0x1f ;  /* 0x0c201f001c057f89 */ /* 0x000e6200000e0000 */
[----:B------:R-:W-:Y:S01]  /*1df0*/  UIADD3.X UR6, URZ, UR6, URZ, UP0, !UPT ;  /* 0x000000063f067290 */ /* 0x000fe200087fe43f */
[----:B------:R-:W-:-:S05]  /*1e00*/  ISETP.LE.U32.AND P0, PT, R3, UR5, PT ;  /* 0x0000000503007c0c */ /* 0x000fca000bf03070 */
[----:B------:R-:W-:-:S05]  /*1e10*/  IMAD.U32 R31, RZ, RZ, UR6 ;  /* 0x00000006ff1f7e24 */ /* 0x000fca000f8e00ff */
[----:B------:R-:W-:Y:S01]  /*1e20*/  ISETP.GE.U32.AND.EX P0, PT, R31, RZ, PT, P0 ;  /* 0x000000ff1f00720c */ /* 0x000fe20003f06100 */
[----:B------:R-:W-:Y:S01]  /*1e30*/  ULEA UR4, UR15, UR4, 0x5 ;  /* 0x000000040f047291 */ /* 0x000fe2000f8e283f */
[----:B------:R-:W-:Y:S02]  /*1e40*/  IMAD R6, R21, 0x20, R6 ;  /* 0x0000002015067824 */ /* 0x000fe400078e0206 */
[----:B------:R-:W-:Y:S02]  /*1e50*/  IMAD.MOV.U32 R72, RZ, RZ, R39 ;  /* 0x000000ffff487224 */ /* 0x000fe400078e0027 */
[----:B0-----:R-:W-:Y:S01]  /*1e60*/  FADD R34, R34, R65 ;  /* 0x0000004122227221 */ /* 0x001fe20000000000 */
[----:B-1----:R-:W-:-:S03]  /*1e70*/  FADD R5, R28, R5 ;  /* 0x000000051c057221 */ /* 0x002fc60000000000 */
[----:B------:R-:W-:Y:S01]  /*1e80*/  FFMA R71, R29, R71, R34 ;  /* 0x000000471d477223 */ /* 0x000fe20000000022 */
[----:B------:R-:W-:Y:S02]  /*1e90*/  IMAD.MOV.U32 R28, RZ, RZ, R39 ;  /* 0x000000ffff1c7224 */ /* 0x000fe400078e0027 */
[----:B------:R-:W-:Y:S01]  /*1ea0*/  FFMA R73, R32, R73, R5 ;  /* 0x0000004920497223 */ /* 0x000fe20000000005 */
[----:B------:R-:W-:Y:S01]  /*1eb0*/  IMAD.MOV.U32 R5, RZ, RZ, R30 ;  /* 0x000000ffff057224 */ /* 0x000fe200078e001e */
[----:B------:R-:W-:Y:S02]  /*1ec0*/  WARPGROUP.DEPBAR.LE gsb0, 0x0 ;  /* 0x00008000000079c5 */ /* 0x000fe40000010000 */
[----:B------:R-:W-:Y:S05]  /*1ed0*/  @!P0 BRA `(.L_x_1) ;  /* 0xffffffec00a88947 */ /* 0x000fea000383ffff */
.L_x_0:
[----:B------:R-:W-:Y:S01]  /*1ee0*/  FMUL R5, R50, 0.25 ;  /* 0x3e80000032057820 */ /* 0x000fe20000400000 */
[----:B------:R-:W-:Y:S01]  /*1ef0*/  FSETP.GT.AND P0, PT, |R71|, 8.50705917302346158658e+37, PT ;  /* 0x7e8000004700780b */ /* 0x000fe20003f04200 */
[----:B------:R-:W-:Y:S01]  /*1f00*/  FMUL R4, R55, 0.25 ;  /* 0x3e80000037047820 */ /* 0x000fe20000400000 */
[----:B------:R-:W-:Y:S01]  /*1f10*/  FSETP.GT.AND P1, PT, |R73|, 8.50705917302346158658e+37, PT ;  /* 0x7e8000004900780b */ /* 0x000fe20003f24200 */
[----:B------:R-:W-:Y:S01]  /*1f20*/  FMUL R3, R54, 0.25 ;  /* 0x3e80000036037820 */ /* 0x000fe20000400000 */
[----:B------:R-:W-:Y:S01]  /*1f30*/  FSEL R50, R5, R50, P0 ;  /* 0x0000003205327208 */ /* 0x000fe20000000000 */
[----:B------:R-:W-:Y:S01]  /*1f40*/  FMUL R5, R42, 0.25 ;  /* 0x3e8000002a057820 */ /* 0x000fe20000400000 */
[----:B------:R-:W-:Y:S01]  /*1f50*/  LOP3.LUT R7, R2, 0x7, RZ, 0xc0, !PT ;  /* 0x0000000702077812 */ /* 0x000fe200078ec0ff */
[----:B------:R-:W-:Y:S01]  /*1f60*/  FMUL R6, R51, 0.25 ;  /* 0x3e80000033067820 */ /* 0x000fe20000400000 */
[----:B------:R-:W-:Y:S01]  /*1f70*/  FSEL R55, R4, R55, P0 ;  /* 0x0000003704377208 */ /* 0x000fe20000000000 */
[----:B------:R-:W-:Y:S01]  /*1f80*/  FMUL R4, R47, 0.25 ;  /* 0x3e8000002f047820 */ /* 0x000fe20000400000 */
[----:B------:R-:W-:Y:S01]  /*1f90*/  FSEL R15, R5, R42, P0 ;  /* 0x0000002a050f7208 */ /* 0x000fe20000000000 */
[----:B------:R-:W-:Y:S01]  /*1fa0*/  FMUL R5, R48, 0.25 ;  /* 0x3e80000030057820 */ /* 0x000fe20000400000 */
[----:B------:R-:W-:Y:S01]  /*1fb0*/  LEA R12, R7, UR7, 0x4 ;  /* 0x00000007070c7c11 */ /* 0x000fe2000f8e20ff */
[----:B------:R-:W-:Y:S01]  /*1fc0*/  FMUL R9, R73, 8388608 ;  /* 0x4b00000049097820 */ /* 0x000fe20000400000 */
[----:B------:R-:W-:Y:S01]  /*1fd0*/  FSEL R54, R3, R54, P0 ;  /* 0x0000003603367208 */ /* 0x000fe20000000000 */
[----:B------:R-:W-:Y:S01]  /*1fe0*/  FMUL R3, R46, 0.25 ;  /* 0x3e8000002e037820 */ /* 0x000fe20000400000 */
[----:B------:R-:W-:Y:S01]  /*1ff0*/  FSEL R48, R5, R48, P1 ;  /* 0x0000003005307208 */ /* 0x000fe20000800000 */
[----:B------:R-:W-:Y:S01]  /*2000*/  IMAD.SHL.U32 R5, R2, 0x4, RZ ;  /* 0x0000000402057824 */ /* 0x000fe200078e00ff */
[----:B------:R-:W-:Y:S01]  /*2010*/  FSEL R51, R6, R51, P0 ;  /* 0x0000003306337208 */ /* 0x000fe20000000000 */
[----:B------:R-:W-:Y:S01]  /*2020*/  IMAD R8, R7, -0x8, R12 ;  /* 0xfffffff807087824 */ /* 0x000fe200078e020c */
[----:B------:R-:W-:Y:S01]  /*2030*/  FSETP.GEU.AND P3, PT, R71, 1.175494350822287508e-38, PT ;  /* 0x008000004700780b */ /* 0x000fe20003f6e000 */
[----:B------:R-:W-:Y:S01]  /*2040*/  FMUL R6, R43, 0.25 ;  /* 0x3e8000002b067820 */ /* 0x000fe20000400000 */
[----:B------:R-:W-:Y:S01]  /*2050*/  LOP3.LUT R5, R5, 0x1c0, RZ, 0xc0, !PT ;  /* 0x000001c005057812 */ /* 0x000fe200078ec0ff */
[----:B------:R-:W-:Y:S01]  /*2060*/  FMUL R13, R40, 0.25 ;  /* 0x3e800000280d7820 */ /* 0x000fe20000400000 */
[----:B------:R-:W-:Y:S01]  /*2070*/  FSETP.GEU.AND P4, PT, |R71|, 1.175494350822287508e-38, PT ;  /* 0x008000004700780b */ /* 0x000fe20003f8e200 */
[----:B------:R-:W-:Y:S01]  /*2080*/  BAR.SYNC.DEFER_BLOCKING 0x0 ;  /* 0x0000000000007b1d */ /* 0x000fe20000010000 */
[----:B------:R-:W-:Y:S01]  /*2090*/  FSEL R47, R4, R47, P0 ;  /* 0x0000002f042f7208 */ /* 0x000fe20000000000 */
[----:B------:R-:W-:-:S02]  /*20a0*/  IMAD.IADD R24, R5, 0x1, R8 ;  /* 0x0000000105187824 */ /* 0x000fc400078e0208 */
[----:B------:R-:W-:Y:S01]  /*20b0*/  FMUL R8, R71, 8388608 ;  /* 0x4b00000047087820 */ /* 0x000fe20000400000 */
[----:B------:R-:W-:Y:S01]  /*20c0*/  FSEL R46, R3, R46, P0 ;  /* 0x0000002e032e7208 */ /* 0x000fe20000000000 */
[----:B------:R-:W-:Y:S01]  /*20d0*/  FMUL R3, R52, 0.25 ;  /* 0x3e80000034037820 */ /* 0x000fe20000400000 */
[----:B------:R-:W-:Y:S01]  /*20e0*/  FSEL R43, R6, R43, P0 ;  /* 0x0000002b062b7208 */ /* 0x000fe20000000000 */
[----:B------:R-:W-:Y:S01]  /*20f0*/  FMUL R4, R53, 0.25 ;  /* 0x3e80000035047820 */ /* 0x000fe20000400000 */
[----:B------:R-:W-:Y:S01]  /*2100*/  FSEL R8, R8, R71, !P3 ;  /* 0x0000004708087208 */ /* 0x000fe20005800000 */
[----:B------:R-:W-:Y:S01]  /*2110*/  @P0 FMUL R71, R71, 0.25 ;  /* 0x3e80000047470820 */ /* 0x000fe20000400000 */
[----:B------:R-:W-:Y:S01]  /*2120*/  FSETP.GEU.AND P0, PT, |R73|, 1.175494350822287508e-38, PT ;  /* 0x008000004900780b */ /* 0x000fe20003f0e200 */
[----:B------:R-:W-:Y:S01]  /*2130*/  FMUL R6, R49, 0.25 ;  /* 0x3e80000031067820 */ /* 0x000fe20000400000 */
[----:B------:R-:W-:Y:S01]  /*2140*/  FSETP.GEU.AND P2, PT, R73, 1.175494350822287508e-38, PT ;  /* 0x008000004900780b */ /* 0x000fe20003f4e000 */
[----:B------:R-:W-:Y:S01]  /*2150*/  VIADD R5, R8, 0xc0cafb0d ;  /* 0xc0cafb0d08057836 */ /* 0x000fe20000000000 */
[----:B------:R-:W-:Y:S01]  /*2160*/  LOP3.LUT R17, R2, 0x8, RZ, 0xc0, !PT ;  /* 0x0000000802117812 */ /* 0x000fe200078ec0ff */
[----:B------:R-:W-:Y:S01]  /*2170*/  @!P4 FMUL R71, R71, 16777216 ;  /* 0x4b8000004747c820 */ /* 0x000fe20000400000 */
[----:B------:R-:W-:Y:S01]  /*2180*/  FSEL R9, R9, R73, !P2 ;  /* 0x0000004909097208 */ /* 0x000fe20005000000 */
[----:B------:R-:W-:Y:S01]  /*2190*/  @P1 FMUL R73, R73, 0.25 ;  /* 0x3e80000049491820 */ /* 0x000fe20000400000 */
[----:B------:R-:W-:Y:S01]  /*21a0*/  LOP3.LUT R5, R5, 0xff800000, RZ, 0xc0, !PT ;  /* 0xff80000005057812 */ /* 0x000fe200078ec0ff */
[----:B------:R-:W-:Y:S01]  /*21b0*/  IMAD R19, R17, 0x100, R12 ;  /* 0x0000010011137824 */ /* 0x000fe200078e020c */
[----:B------:R-:W-:Y:S01]  /*21c0*/  FSEL R52, R3, R52, P1 ;  /* 0x0000003403347208 */ /* 0x000fe20000800000 */
[----:B------:R-:W-:Y:S01]  /*21d0*/  FMUL R3, R44, 0.25 ;  /* 0x3e8000002c037820 */ /* 0x000fe20000400000 */
[----:B------:R-:W-:Y:S01]  /*21e0*/  FSEL R12, RZ, -23, P3 ;  /* 0xc1b80000ff0c7808 */ /* 0x000fe20001800000 */
[----:B------:R-:W-:Y:S01]  /*21f0*/  @!P0 FMUL R73, R73, 16777216 ;  /* 0x4b80000049498820 */ /* 0x000fe20000400000 */
[----:B------:R-:W-:Y:S01]  /*2200*/  I2FP.F32.S32 R7, R5 ;  /* 0x0000000500077245 */ /* 0x000fe20000201400 */
[----:B------:R-:W-:Y:S01]  /*2210*/  MUFU.RCP R14, R71 ;  /* 0x00000047000e7308 */ /* 0x000fe20000001000 */
[----:B------:R-:W-:Y:S01]  /*2220*/  FSEL R44, R3, R44, P1 ;  /* 0x0000002c032c7208 */ /* 0x000fe20000800000 */
[----:B------:R-:W-:Y:S01]  /*2230*/  IMAD.SHL.U32 R3, R2, 0x8, RZ ;  /* 0x0000000802037824 */ /* 0x000fe200078e00ff */
[----:B------:R-:W-:Y:S01]  /*2240*/  FSEL R16, R4, R53, P1 ;  /* 0x0000003504107208 */ /* 0x000fe20000800000 */
[----:B------:R-:W-:Y:S01]  /*2250*/  FFMA.FTZ R12, R7, 1.1920928955078125e-07, R12 ;  /* 0x34000000070c7823 */ /* 0x000fe2000001000c */
[----:B------:R-:W-:Y:S01]  /*2260*/  FSEL R18, R6, R49, P1 ;  /* 0x0000003106127208 */ /* 0x000fe20000800000 */
[----:B------:R-:W-:Y:S01]  /*2270*/  FMUL R4, R45, 0.25 ;  /* 0x3e8000002d047820 */ /* 0x000fe20000400000 */
[----:B------:R-:W-:Y:S01]  /*2280*/  FMUL R6, R41, 0.25 ;  /* 0x3e80000029067820 */ /* 0x000fe20000400000 */
[----:B------:R-:W0:Y:S01]  /*2290*/  MUFU.RCP R7, R73 ;  /* 0x0000004900077308 */ /* 0x000e220000001000 */
[----:B------:R-:W-:Y:S01]  /*22a0*/  LOP3.LUT R10, R3, 0x780, RZ, 0xc0, !PT ;  /* 0x00000780030a7812 */ /* 0x000fe200078ec0ff */
[----:B------:R-:W-:Y:S01]  /*22b0*/  VIADD R3, R9, 0xc0cafb0d ;  /* 0xc0cafb0d09037836 */ /* 0x000fe20000000000 */
[----:B------:R-:W-:Y:S01]  /*22c0*/  FSEL R20, R4, R45, P1 ;  /* 0x0000002d04147208 */ /* 0x000fe20000800000 */
[----:B------:R-:W-:Y:S01]  /*22d0*/  @!P0 FMUL R18, R18, 16777216 ;  /* 0x4b80000012128820 */ /* 0x000fe20000400000 */
[----:B------:R-:W-:Y:S01]  /*22e0*/  FSEL R22, R6, R41, P1 ;  /* 0x0000002906167208 */ /* 0x000fe20000800000 */
[----:B------:R-:W-:Y:S01]  /*22f0*/  @!P0 FMUL R48, R48, 16777216 ;  /* 0x4b80000030308820 */ /* 0x000fe20000400000 */
[----:B------:R-:W-:Y:S01]  /*2300*/  FSEL R40, R13, R40, P1 ;  /* 0x000000280d287208 */ /* 0x000fe20000800000 */
[----:B------:R-:W-:Y:S01]  /*2310*/  @!P0 FMUL R20, R20, 16777216 ;  /* 0x4b80000014148820 */ /* 0x000fe20000400000 */
[----:B------:R-:W-:Y:S01]  /*2320*/  LOP3.LUT R4, R3, 0xff800000, RZ, 0xc0, !PT ;  /* 0xff80000003047812 */ /* 0x000fe200078ec0ff */
[----:B------:R-:W-:Y:S01]  /*2330*/  @!P0 FMUL R44, R44, 16777216 ;  /* 0x4b8000002c2c8820 */ /* 0x000fe20000400000 */
[----:B------:R-:W-:Y:S01]  /*2340*/  @!P0 FMUL R22, R22, 16777216 ;  /* 0x4b80000016168820 */ /* 0x000fe20000400000 */
[----:B------:R-:W-:Y:S01]  /*2350*/  @!P0 FMUL R40, R40, 16777216 ;  /* 0x4b80000028288820 */ /* 0x000fe20000400000 */
[----:B------:R-:W-:Y:S01]  /*2360*/  FSEL R11, RZ, -23, P2 ;  /* 0xc1b80000ff0b7808 */ /* 0x000fe20001000000 */
[----:B------:R-:W-:Y:S01]  /*2370*/  IMAD.IADD R10, R10, 0x1, R19 ;  /* 0x000000010a0a7824 */ /* 0x000fe200078e0213 */
[----:B------:R-:W-:Y:S01]  /*2380*/  I2FP.F32.S32 R6, R4 ;  /* 0x0000000400067245 */ /* 0x000fe20000201400 */
[----:B------:R-:W-:Y:S01]  /*2390*/  @!P4 FMUL R55, R55, 16777216 ;  /* 0x4b8000003737c820 */ /* 0x000fe20000400000 */
[----:B------:R-:W-:Y:S01]  /*23a0*/  LEA.HI R3, R17, R24, RZ, 0x1f ;  /* 0x0000001811037211 */ /* 0x000fe200078ff8ff */
[----:B------:R-:W-:Y:S01]  /*23b0*/  @!P4 FMUL R54, R54, 16777216 ;  /* 0x4b8000003636c820 */ /* 0x000fe20000400000 */
[----:B------:R-:W-:Y:S01]  /*23c0*/  @!P4 FMUL R51, R51, 16777216 ;  /* 0x4b8000003333c820 */ /* 0x000fe20000400000 */
[----:B------:R-:W-:Y:S01]  /*23d0*/  @!P4 FMUL R50, R50, 16777216 ;  /* 0x4b8000003232c820 */ /* 0x000fe20000400000 */
[----:B------:R-:W-:Y:S01]  /*23e0*/  @!P4 FMUL R47, R47, 16777216 ;  /* 0x4b8000002f2fc820 */ /* 0x000fe20000400000 */
[----:B------:R-:W-:Y:S01]  /*23f0*/  @!P4 FMUL R46, R46, 16777216 ;  /* 0x4b8000002e2ec820 */ /* 0x000fe20000400000 */
[----:B------:R-:W-:Y:S01]  /*2400*/  @!P4 FMUL R43, R43, 16777216 ;  /* 0x4b8000002b2bc820 */ /* 0x000fe20000400000 */
[C---:B0-----:R-:W-:Y:S01]  /*2410*/  FMUL R18, R7.reuse, R18 ;  /* 0x0000001207127220 */ /* 0x041fe20000400000 */
[C---:B------:R-:W-:Y:S01]  /*2420*/  FMUL R22, R7.reuse, R22 ;  /* 0x0000001607167220 */ /* 0x040fe20000400000 */
[C---:B------:R-:W-:Y:S01]  /*2430*/  FMUL R21, R7.reuse, R40 ;  /* 0x0000002807157220 */ /* 0x040fe20000400000 */
[C---:B------:R-:W-:Y:S01]  /*2440*/  FMUL R20, R7.reuse, R20 ;  /* 0x0000001407147220 */ /* 0x040fe20000400000 */
[C---:B------:R-:W-:Y:S01]  /*2450*/  FMUL R19, R7.reuse, R44 ;  /* 0x0000002c07137220 */ /* 0x040fe20000400000 */
[----:B------:R-:W-:Y:S01]  /*2460*/  FMUL R17, R7, R48 ;  /* 0x0000003007117220 */ /* 0x000fe20000400000 */
[----:B------:R-:W-:Y:S01]  /*2470*/  @!P4 FMUL R15, R15, 16777216 ;  /* 0x4b8000000f0fc820 */ /* 0x000fe20000400000 */
[----:B------:R-:W-:Y:S01]  /*2480*/  @!P0 FMUL R16, R16, 16777216 ;  /* 0x4b80000010108820 */ /* 0x000fe20000400000 */
[----:B------:R-:W-:Y:S01]  /*2490*/  @!P0 FMUL R52, R52, 16777216 ;  /* 0x4b80000034348820 */ /* 0x000fe20000400000 */
[----:B------:R-:W-:Y:S01]  /*24a0*/  FFMA.FTZ R11, R6, 1.1920928955078125e-07, R11 ;  /* 0x34000000060b7823 */ /* 0x000fe2000001000b */
[C---:B------:R-:W-:Y:S01]  /*24b0*/  FMUL R6, R14.reuse, R55 ;  /* 0x000000370e067220 */ /* 0x040fe20000400000 */
[C---:B------:R-:W-:Y:S01]  /*24c0*/  FMUL R13, R14.reuse, R54 ;  /* 0x000000360e0d7220 */ /* 0x040fe20000400000 */
[C---:B------:R-:W-:Y:S01]  /*24d0*/  FMUL R51, R14.reuse, R51 ;  /* 0x000000330e337220 */ /* 0x040fe20000400000 */
[C---:B------:R-:W-:Y:S01]  /*24e0*/  FMUL R50, R14.reuse, R50 ;  /* 0x000000320e327220 */ /* 0x040fe20000400000 */
[C---:B------:R-:W-:Y:S01]  /*24f0*/  FMUL R47, R14.reuse, R47 ;  /* 0x0000002f0e2f7220 */ /* 0x040fe20000400000 */
[C---:B------:R-:W-:Y:S01]  /*2500*/  FMUL R46, R14.reuse, R46 ;  /* 0x0000002e0e2e7220 */ /* 0x040fe20000400000 */
[C---:B------:R-:W-:Y:S01]  /*2510*/  FMUL R43, R14.reuse, R43 ;  /* 0x0000002b0e2b7220 */ /* 0x040fe20000400000 */
[----:B------:R-:W-:Y:S01]  /*2520*/  FMUL R14, R14, R15 ;  /* 0x0000000f0e0e7220 */ /* 0x000fe20000400000 */
[----:B------:R-:W-:Y:S01]  /*2530*/  F2FP.SATFINITE.E4M3.F32.PACK_AB_MERGE_C R21, R22, R21, RZ ;  /* 0x000000151615723e */ /* 0x000fe200048070ff */
[C---:B------:R-:W-:Y:S01]  /*2540*/  FMUL R16, R7.reuse, R16 ;  /* 0x0000001007107220 */ /* 0x040fe20000400000 */
[----:B------:R-:W-:Y:S01]  /*2550*/  F2FP.SATFINITE.E4M3.F32.PACK_AB_MERGE_C R19, R20, R19, RZ ;  /* 0x000000131413723e */ /* 0x000fe200048070ff */
[----:B------:R-:W-:Y:S01]  /*2560*/  FMUL R15, R7, R52 ;  /* 0x00000034070f7220 */ /* 0x000fe20000400000 */
[----:B------:R-:W-:Y:S01]  /*2570*/  F2FP.SATFINITE.E4M3.F32.PACK_AB_MERGE_C R17, R18, R17, RZ ;  /* 0x000000111211723e */ /* 0x000fe200048070ff */
[----:B------:R-:W-:Y:S01]  /*2580*/  IMAD.IADD R7, R9, 0x1, -R4 ;  /* 0x0000000109077824 */ /* 0x000fe200078e0a04 */
[----:B------:R-:W-:Y:S01]  /*2590*/  LOP3.LUT R21, R21, 0xffff, RZ, 0xc0, !PT ;  /* 0x0000ffff15157812 */ /* 0x000fe200078ec0ff */
[----:B------:R-:W-:Y:S01]  /*25a0*/  IMAD.MOV.U32 R24, RZ, RZ, 0x3dc6b27f ;  /* 0x3dc6b27fff187424 */ /* 0x000fe200078e00ff */
[----:B------:R-:W-:Y:S01]  /*25b0*/  LOP3.LUT R23, R17, 0xffff, RZ, 0xc0, !PT ;  /* 0x0000ffff11177812 */ /* 0x000fe200078ec0ff */
[----:B------:R-:W-:Y:S01]  /*25c0*/  FADD R7, R7, -1 ;  /* 0xbf80000007077421 */ /* 0x000fe20000000000 */
[----:B------:R-:W-:Y:S01]  /*25d0*/  LOP3.LUT R18, R19, 0xffff, RZ, 0xc0, !PT ;  /* 0x0000ffff13127812 */ /* 0x000fe200078ec0ff */
[----:B------:R-:W-:Y:S01]  /*25e0*/  IMAD.IADD R5, R8, 0x1, -R5 ;  /* 0x0000000108057824 */ /* 0x000fe200078e0a05 */
[----:B------:R-:W-:Y:S01]  /*25f0*/  F2FP.SATFINITE.E4M3.F32.PACK_AB_MERGE_C R43, R43, R14, RZ ;  /* 0x0000000e2b2b723e */ /* 0x000fe200048070ff */
[----:B------:R-:W-:Y:S01]  /*2600*/  ULDC.64 UR4, c[0x0][0x270] ;  /* 0x00009c0000047ab9 */ /* 0x000fe20000000a00 */
[----:B------:R-:W-:Y:S01]  /*2610*/  F2FP.SATFINITE.E4M3.F32.PACK_AB_MERGE_C R46, R47, R46, RZ ;  /* 0x0000002e2f2e723e */ /* 0x000fe200048070ff */
[----:B------:R-:W-:Y:S01]  /*2620*/  UIMAD UR4, UR12, UR4, URZ ;  /* 0x000000040c0472a4 */ /* 0x000fe2000f8e023f */
[----:B------:R-:W-:Y:S01]  /*2630*/  F2FP.SATFINITE.E4M3.F32.PACK_AB_MERGE_C R50, R51, R50, RZ ;  /* 0x000000323332723e */ /* 0x000fe200048070ff */
[----:B------:R-:W0:Y:S01]  /*2640*/  LDC.64 R72, c[0x0][0x230] ;  /* 0x00008c00ff487b82 */ /* 0x000e220000000a00 */
[----:B------:R-:W-:Y:S01]  /*2650*/  F2FP.SATFINITE.E4M3.F32.PACK_AB_MERGE_C R4, R16, R15, RZ ;  /* 0x0000000f1004723e */ /* 0x000fe200048070ff */
[----:B------:R-:W-:Y:S01]  /*2660*/  FFMA.FTZ R16, R7, R24, -0.16845393180847167969 ;  /* 0xbe2c7f3007107423 */ /* 0x000fe20000010018 */
[----:B------:R-:W-:-:S02]  /*2670*/  PRMT R15, R23, 0x3340, R0 ;  /* 0x00003340170f7816 */ /* 0x000fc40000000000 */
[----:B------:R-:W-:Y:S01]  /*2680*/  PRMT R14, R21, 0x3340, R18 ;  /* 0x00003340150e7816 */ /* 0x000fe20000000012 */
[----:B------:R-:W-:Y:S01]  /*2690*/  FFMA.FTZ R16, R7, R16, 0.1716887056827545166 ;  /* 0x3e2fcf2a07107423 */ /* 0x000fe20000010010 */
[----:B------:R-:W-:Y:S02]  /*26a0*/  LOP3.LUT R43, R43, 0xffff, RZ, 0xc0, !PT ;  /* 0x0000ffff2b2b7812 */ /* 0x000fe400078ec0ff */
[----:B------:R-:W-:Y:S01]  /*26b0*/  LOP3.LUT R25, R50, 0xffff, RZ, 0xc0, !PT ;  /* 0x0000ffff32197812 */ /* 0x000fe200078ec0ff */
[C---:B------:R-:W-:Y:S01]  /*26c0*/  FFMA.FTZ R16, R7.reuse, R16, -0.17900948226451873779 ;  /* 0xbe374e4307107423 */ /* 0x040fe20000010010 */
[----:B------:R-:W-:Y:S02]  /*26d0*/  LOP3.LUT R46, R46, 0xffff, RZ, 0xc0, !PT ;  /* 0x0000ffff2e2e7812 */ /* 0x000fe400078ec0ff */
[----:B------:R-:W-:Y:S01]  /*26e0*/  PRMT R14, R14, 0x5410, R15 ;  /* 0x000054100e0e7816 */ /* 0x000fe2000000000f */
[----:B------:R-:W-:Y:S01]  /*26f0*/  FFMA.FTZ R16, R7, R16, 0.20512372255325317383 ;  /* 0x3e520bf407107423 */ /* 0x000fe20000010010 */
[----:B------:R-:W-:-:S02]  /*2700*/  SHF.R.U32.HI R15, RZ, 0x8, R21 ;  /* 0x00000008ff0f7819 */ /* 0x000fc40000011615 */
[----:B------:R-:W-:Y:S02]  /*2710*/  SHF.R.U32.HI R17, RZ, 0x8, R18 ;  /* 0x00000008ff117819 */ /* 0x000fe40000011612 */
[----:B------:R-:W-:Y:S02]  /*2720*/  PRMT R22, R25, 0x3340, R0 ;  /* 0x0000334019167816 */ /* 0x000fe40000000000 */
[----:B------:R-:W-:Y:S02]  /*2730*/  PRMT R19, R43, 0x3340, R46 ;  /* 0x000033402b137816 */ /* 0x000fe4000000002e */
[----:B------:R-:W-:Y:S02]  /*2740*/  F2FP.SATFINITE.E4M3.F32.PACK_AB_MERGE_C R6, R6, R13, RZ ;  /* 0x0000000d0606723e */ /* 0x000fe400048070ff */
[----:B------:R-:W-:Y:S01]  /*2750*/  SHF.R.U32.HI R18, RZ, 0x8, R23 ;  /* 0x00000008ff127819 */ /* 0x000fe20000011617 */
[----:B------:R-:W1:Y:S01]  /*2760*/  LDC R13, c[0x0][0x278] ;  /* 0x00009e00ff0d7b82 */ /* 0x000e620000000800 */
[----:B------:R-:W-:-:S02]  /*2770*/  LOP3.LUT R20, R15, 0xffff, RZ, 0xc0, !PT ;  /* 0x0000ffff0f147812 */ /* 0x000fc400078ec0ff */
[----:B------:R-:W-:Y:S02]  /*2780*/  PRMT R15, R19, 0x5410, R22 ;  /* 0x00005410130f7816 */ /* 0x000fe40000000016 */
[----:B------:R-:W-:Y:S02]  /*2790*/  LOP3.LUT R17, R17, 0xffff, RZ, 0xc0, !PT ;  /* 0x0000ffff11117812 */ /* 0x000fe400078ec0ff */
[----:B------:R-:W-:Y:S02]  /*27a0*/  LOP3.LUT R19, R18, 0xffff, RZ, 0xc0, !PT ;  /* 0x0000ffff12137812 */ /* 0x000fe400078ec0ff */
[----:B------:R-:W-:Y:S02]  /*27b0*/  SHF.R.U32.HI R18, RZ, 0x8, R46 ;  /* 0x00000008ff127819 */ /* 0x000fe4000001162e */
[----:B------:R-:W-:Y:S01]  /*27c0*/  PRMT R21, R20, 0x3340, R17 ;  /* 0x0000334014157816 */ /* 0x000fe20000000011 */
[----:B------:R-:W-:Y:S01]  /*27d0*/  FADD R17, R5, -1 ;  /* 0xbf80000005117421 */ /* 0x000fe20000000000 */
[----:B------:R-:W-:-:S02]  /*27e0*/  PRMT R34, R19, 0x3340, R0 ;  /* 0x0000334013227816 */ /* 0x000fc40000000000 */
[----:B------:R-:W-:Y:S01]  /*27f0*/  SHF.R.U32.HI R19, RZ, 0x8, R43 ;  /* 0x00000008ff137819 */ /* 0x000fe2000001162b */
[----:B------:R-:W-:Y:S01]  /*2800*/  FFMA.FTZ R20, R17, R24, -0.16845393180847167969 ;  /* 0xbe2c7f3011147423 */ /* 0x000fe20000010018 */
[----:B------:R-:W-:Y:S01]  /*2810*/  LOP3.LUT R5, R18, 0xffff, RZ, 0xc0, !PT ;  /* 0x0000ffff12057812 */ /* 0x000fe200078ec0ff */
[----:B------:R-:W-:Y:S01]  /*2820*/  FFMA.FTZ R18, R7, R16, -0.24046532809734344482 ;  /* 0xbe763c8b07127423 */ /* 0x000fe20000010010 */
[----:B------:R-:W-:Y:S02]  /*2830*/  LOP3.LUT R22, R19, 0xffff, RZ, 0xc0, !PT ;  /* 0x0000ffff13167812 */ /* 0x000fe400078ec0ff */
[----:B------:R-:W-:Y:S01]  /*2840*/  SHF.R.U32.HI R26, RZ, 0x7, R2 ;  /* 0x00000007ff1a7819 */ /* 0x000fe20000011602 */
[----:B------:R-:W-:Y:S01]  /*2850*/  FFMA.FTZ R18, R7, R18, 0.28857114911079406738 ;  /* 0x3e93bf9907127423 */ /* 0x000fe20000010012 */
[----:B------:R-:W-:Y:S01]  /*2860*/  PRMT R19, R22, 0x3340, R5 ;  /* 0x0000334016137816 */ /* 0x000fe20000000005 */
[----:B------:R-:W-:Y:S01]  /*2870*/  FFMA.FTZ R22, R17, R20, 0.1716887056827545166 ;  /* 0x3e2fcf2a11167423 */ /* 0x000fe20000010014 */
[----:B------:R-:W-:Y:S01]  /*2880*/  SGXT.U32 R26, R26, 0x1 ;  /* 0x000000011a1a781a */ /* 0x000fe20000000000 */
[----:B------:R-:W-:Y:S01]  /*2890*/  FFMA.FTZ R20, R7, R18, -0.36067417263984680176 ;  /* 0xbeb8aa4907147423 */ /* 0x000fe20000010012 */
[----:B------:R-:W-:Y:S01]  /*28a0*/  SHF.R.U32.HI R5, RZ, 0x8, R25 ;  /* 0x00000008ff057819 */ /* 0x000fe20000011619 */
[----:B------:R-:W-:Y:S01]  /*28b0*/  FFMA.FTZ R24, R17, R22, -0.17900948226451873779 ;  /* 0xbe374e4311187423 */ /* 0x000fe20000010016 */
[----:B------:R-:W-:Y:S01]  /*28c0*/  PRMT R36, R21, 0x5410, R34 ;  /* 0x0000541015247816 */ /* 0x000fe20000000022 */
[----:B------:R-:W-:Y:S01]  /*28d0*/  FFMA.FTZ R22, R7, R20, 0.48089820146560668945 ;  /* 0x3ef6384a07167423 */ /* 0x000fe20000010014 */
[----:B-1----:R-:W-:-:S02]  /*28e0*/  IMAD R16, R26, R13, RZ ;  /* 0x0000000d1a107224 */ /* 0x002fc400078e02ff */
[----:B------:R-:W-:Y:S01]  /*28f0*/  FFMA.FTZ R26, R17, R24, 0.20512372255325317383 ;  /* 0x3e520bf4111a7423 */ /* 0x000fe20000010018 */
[----:B------:R-:W-:Y:S01]  /*2900*/  LOP3.LUT R5, R5, 0xffff, RZ, 0xc0, !PT ;  /* 0x0000ffff05057812 */ /* 0x000fe200078ec0ff */
[----:B------:R-:W-:Y:S01]  /*2910*/  FFMA.FTZ R24, R7, R22, -0.72134751081466674805 ;  /* 0xbf38aa3b07187423 */ /* 0x000fe20000010016 */
[----:B------:R-:W-:Y:S01]  /*2920*/  LOP3.LUT R42, R6, 0xffff, RZ, 0xc0, !PT ;  /* 0x0000ffff062a7812 */ /* 0x000fe200078ec0ff */
[----:B------:R-:W-:Y:S01]  /*2930*/  FFMA.FTZ R32, R17, R26, -0.24046532809734344482 ;  /* 0xbe763c8b11207423 */ /* 0x000fe2000001001a */
[----:B------:R-:W-:Y:S01]  /*2940*/  PRMT R38, R5, 0x3340, R0 ;  /* 0x0000334005267816 */ /* 0x000fe20000000000 */
[----:B------:R-:W-:Y:S01]  /*2950*/  FMUL R26, R7, R24 ;  /* 0x00000018071a7220 */ /* 0x000fe20000400000 */
[----:B------:R-:W-:Y:S01]  /*2960*/  LOP3.LUT R5, R4, 0xffff, RZ, 0xc0, !PT ;  /* 0x0000ffff04057812 */ /* 0x000fe200078ec0ff */
[----:B------:R-:W-:Y:S01]  /*2970*/  FFMA.FTZ R34, R17, R32, 0.28857114911079406738 ;  /* 0x3e93bf9911227423 */ /* 0x000fe20000010020 */
[----:B------:R-:W-:Y:S01]  /*2980*/  PRMT R19, R19, 0x5410, R38 ;  /* 0x0000541013137816 */ /* 0x000fe20000000026 */
[----:B------:R-:W-:Y:S01]  /*2990*/  FMUL R32, R7, R26 ;  /* 0x0000001a07207220 */ /* 0x000fe20000400000 */
[----:B------:R-:W-:Y:S01]  /*29a0*/  IMAD R18, R13, 0x2, R16 ;  /* 0x000000020d127824 */ /* 0x000fe200078e0210 */
[--C-:B------:R-:W-:Y:S01]  /*29b0*/  PRMT R4, R14, 0x4210, R5.reuse ;  /* 0x000042100e047816 */ /* 0x100fe20000000005 */
[----:B------:R-:W-:Y:S01]  /*29c0*/  FFMA.FTZ R34, R17, R34, -0.36067417263984680176 ;  /* 0xbeb8aa4911227423 */ /* 0x000fe20000010022 */
[----:B------:R-:W-:Y:S01]  /*29d0*/  FFMA.FTZ R38, R7, 1.4426950216293334961, R32 ;  /* 0x3fb8aa3b07267823 */ /* 0x000fe20000010020 */
[----:B------:R-:W-:Y:S01]  /*29e0*/  PRMT R5, R36, 0x5210, R5 ;  /* 0x0000521024057816 */ /* 0x000fe20000000005 */
[----:B------:R-:W-:Y:S01]  /*29f0*/  IMAD R20, R13, 0x2, R18 ;  /* 0x000000020d147824 */ /* 0x000fe200078e0212 */
[--C-:B------:R-:W-:Y:S01]  /*2a00*/  PRMT R6, R15, 0x4210, R42.reuse ;  /* 0x000042100f067816 */ /* 0x100fe2000000002a */
[----:B------:R-:W-:Y:S01]  /*2a10*/  FFMA.FTZ R34, R17, R34, 0.48089820146560668945 ;  /* 0x3ef6384a11227423 */ /* 0x000fe20000010022 */
[----:B------:R-:W-:Y:S01]  /*2a20*/  PRMT R7, R19, 0x5210, R42 ;  /* 0x0000521013077816 */ /* 0x000fe2000000002a */
[----:B------:R-:W-:-:S02]  /*2a30*/  IMAD R22, R13, 0x2, R20 ;  /* 0x000000020d167824 */ /* 0x000fc400078e0214 */
[----:B------:R-:W-:Y:S01]  /*2a40*/  FADD R29, R11, R38 ;  /* 0x000000260b1d7221 */ /* 0x000fe20000000000 */
[----:B------:R-:W-:Y:S01]  /*2a50*/  FFMA.FTZ R14, R17, R34, -0.72134751081466674805 ;  /* 0xbf38aa3b110e7423 */ /* 0x000fe20000010022 */
[----:B------:R-:W-:Y:S01]  /*2a60*/  IMAD.SHL.U32 R11, R2, 0x10, RZ ;  /* 0x00000010020b7824 */ /* 0x000fe200078e00ff */
[----:B------:R1:W-:Y:S01]  /*2a70*/  STSM.16.M88.4 [R10], R4 ;  /* 0x000000040a007844 */ /* 0x0003e20000000200 */
[----:B------:R-:W-:Y:S02]  /*2a80*/  IMAD R24, R13, 0x2, R22 ;  /* 0x000000020d187824 */ /* 0x000fe400078e0216 */
[----:B------:R-:W-:Y:S01]  /*2a90*/  FMUL R40, R17, R14 ;  /* 0x0000000e11287220 */ /* 0x000fe20000400000 */
[----:B------:R-:W-:Y:S01]  /*2aa0*/  ISETP.GE.U32.AND P0, PT, R9, 0x7f800000, PT ;  /* 0x7f8000000900780c */ /* 0x000fe20003f06070 */
[----:B------:R-:W2:Y:S01]  /*2ab0*/  LDC.64 R14, c[0x0][0x228] ;  /* 0x00008a00ff0e7b82 */ /* 0x000ea20000000a00 */
[----:B------:R-:W-:Y:S02]  /*2ac0*/  IMAD R26, R13, 0x2, R24 ;  /* 0x000000020d1a7824 */ /* 0x000fe400078e0218 */
[----:B------:R-:W-:-:S05]  /*2ad0*/  FMUL R40, R17, R40 ;  /* 0x0000002811287220 */ /* 0x000fca0000400000 */
[----:B------:R-:W-:Y:S01]  /*2ae0*/  BAR.SYNC.DEFER_BLOCKING 0x0 ;  /* 0x0000000000007b1d */ /* 0x000fe20000010000 */
[----:B------:R-:W-:Y:S01]  /*2af0*/  ISETP.GE.U32.AND P2, PT, R8, 0x7f800000, PT ;  /* 0x7f8000000800780c */ /* 0x000fe20003f46070 */
[----:B------:R-:W-:Y:S02]  /*2b00*/  IMAD R32, R13, 0x2, R26 ;  /* 0x000000020d207824 */ /* 0x000fe400078e021a */
[----:B------:R-:W-:Y:S01]  /*2b10*/  FFMA.FTZ R17, R17, 1.4426950216293334961, R40 ;  /* 0x3fb8aa3b11117823 */ /* 0x000fe20000010028 */
[----:B------:R-:W-:Y:S01]  /*2b20*/  FSETP.NEU.AND P1, PT, R9, RZ, PT ;  /* 0x000000ff0900720b */ /* 0x000fe20003f2d000 */
[----:B------:R-:W-:Y:S02]  /*2b30*/  IMAD R36, R13, 0x2, R32 ;  /* 0x000000020d247824 */ /* 0x000fe400078e0220 */
[----:B------:R-:W-:Y:S01]  /*2b40*/  FADD R31, R12, R17 ;  /* 0x000000110c1f7221 */ /* 0x000fe20000000000 */
[----:B------:R-:W-:Y:S01]  /*2b50*/  LOP3.LUT P6, RZ, R2, 0x80, RZ, 0xc0, !PT ;  /* 0x0000008002ff7812 */ /* 0x000fe200078cc0ff */
[----:B------:R-:W-:Y:S01]  /*2b60*/  @P0 IMAD.MOV.U32 R38, RZ, RZ, 0x7f800000 ;  /* 0x7f800000ff260424 */ /* 0x000fe200078e00ff */
[----:B-1----:R-:W-:Y:S01]  /*2b70*/  LOP3.LUT R4, R11, 0xff0, RZ, 0xc0, !PT ;  /* 0x00000ff00b047812 */ /* 0x002fe200078ec0ff */
[----:B------:R-:W-:-:S02]  /*2b80*/  IMAD R34, R13, 0x2, R36 ;  /* 0x000000020d227824 */ /* 0x000fc400078e0224 */
[----:B------:R-:W-:Y:S01]  /*2b90*/  @P0 FFMA.FTZ R29, R9, R38, +INF ;  /* 0x7f800000091d0423 */ /* 0x000fe20000010026 */
[----:B------:R-:W-:Y:S01]  /*2ba0*/  IMAD R9, R0, UR5, RZ ;  /* 0x0000000500097c24 */ /* 0x000fe2000f8e02ff */
[----:B------:R-:W-:Y:S01]  /*2bb0*/  USHF.R.S32.HI UR5, URZ, 0x1f, UR4 ;  /* 0x0000001f3f057899 */ /* 0x000fe20008011404 */
[C---:B------:R-:W-:Y:S01]  /*2bc0*/  IMAD R42, R13.reuse, 0x2, R34 ;  /* 0x000000020d2a7824 */ /* 0x040fe200078e0222 */
[C---:B------:R-:W-:Y:S01]  /*2bd0*/  FSETP.NEU.AND P0, PT, R8.reuse, RZ, PT ;  /* 0x000000ff0800720b */ /* 0x040fe20003f0d000 */
[----:B------:R-:W-:Y:S01]  /*2be0*/  @P2 IMAD.MOV.U32 R11, RZ, RZ, 0x7f800000 ;  /* 0x7f800000ff0b2424 */ /* 0x000fe200078e00ff */
[----:B------:R-:W-:Y:S01]  /*2bf0*/  SHF.R.S32.HI R10, RZ, 0x1f, R9 ;  /* 0x0000001fff0a7819 */ /* 0x000fe20000011409 */
[----:B------:R-:W-:Y:S01]  /*2c00*/  IMAD R40, R13, 0x2, R42 ;  /* 0x000000020d287824 */ /* 0x000fe200078e022a */
[----:B--2---:R-:W-:Y:S01]  /*2c10*/  IADD3 R39, P3, P4, R9, UR4, R14 ;  /* 0x0000000409277c10 */ /* 0x004fe2000fc7e00e */
[----:B------:R-:W-:Y:S01]  /*2c20*/  @P2 FFMA.FTZ R31, R8, R11, +INF ;  /* 0x7f800000081f2423 */ /* 0x000fe2000001000b */
[----:B------:R-:W-:Y:S01]  /*2c30*/  FSEL R29, R29, -INF , P1 ;  /* 0xff8000001d1d7808 */ /* 0x000fe20000800000 */
[----:B------:R-:W1:Y:S01]  /*2c40*/  LDS.128 R4, [R4+UR7] ;  /* 0x0000000704047984 */ /* 0x000e620008000c00 */
[C---:B------:R-:W-:Y:S01]  /*2c50*/  IMAD R44, R13.reuse, 0x2, R40 ;  /* 0x000000020d2c7824 */ /* 0x040fe200078e0228 */
[----:B------:R-:W-:Y:S01]  /*2c60*/  IADD3.X R45, R10, UR5, R15, P3, P4 ;  /* 0x000000050a2d7c10 */ /* 0x000fe20009fe840f */
[----:B------:R-:W-:Y:S01]  /*2c70*/  ULDC UR4, c[0x0][0x27c] ;  /* 0x00009f0000047ab9 */ /* 0x000fe20000000800 */
[-C--:B------:R-:W-:Y:S01]  /*2c80*/  IADD3 R8, P4, R16, R39.reuse, RZ ;  /* 0x0000002710087210 */ /* 0x080fe20007f9e0ff */
[----:B------:R-:W-:Y:S01]  /*2c90*/  IMAD R46, R13, 0x2, R44 ;  /* 0x000000020d2e7824 */ /* 0x000fe200078e022c */
[-C--:B------:R-:W-:Y:S01]  /*2ca0*/  IADD3 R10, P5, R18, R39.reuse, RZ ;  /* 0x00000027120a7210 */ /* 0x080fe20007fbe0ff */
[----:B------:R-:W-:Y:S01]  /*2cb0*/  FFMA R28, R29, 0.69314718246459960938, R28 ;  /* 0x3f3172181d1c7823 */ /* 0x000fe2000000001c */
[-C--:B------:R-:W-:Y:S01]  /*2cc0*/  IADD3 R12, P2, R20, R39.reuse, RZ ;  /* 0x00000027140c7210 */ /* 0x080fe20007f5e0ff */
[C---:B------:R-:W-:Y:S01]  /*2cd0*/  IMAD R48, R13.reuse, 0x2, R46 ;  /* 0x000000020d307824 */ /* 0x040fe200078e022e */
[----:B------:R-:W-:Y:S01]  /*2ce0*/  IADD3 R14, P3, R22, R39, RZ ;  /* 0x00000027160e7210 */ /* 0x000fe20007f7e0ff */
[----:B------:R-:W-:Y:S01]  /*2cf0*/  UIMAD UR4, UR12, UR4, URZ ;  /* 0x000000040c0472a4 */ /* 0x000fe2000f8e023f */
[-C--:B------:R-:W-:Y:S01]  /*2d00*/  LEA.HI.X.SX32 R9, R16, R45.reuse, 0x1, P4 ;  /* 0x0000002d10097211 */ /* 0x080fe200020f0eff */
[C---:B------:R-:W-:Y:S01]  /*2d10*/  IMAD R50, R13.reuse, 0x2, R48 ;  /* 0x000000020d327824 */ /* 0x040fe200078e0230 */
[-C--:B------:R-:W-:Y:S01]  /*2d20*/  LEA.HI.X.SX32 R11, R18, R45.reuse, 0x1, P5 ;  /* 0x0000002d120b7211 */ /* 0x080fe200028f0eff */
[----:B------:R-:W-:Y:S01]  /*2d30*/  USHF.L.U32 UR5, UR4, 0x2, URZ ;  /* 0x0000000204057899 */ /* 0x000fe2000800063f */
[-C--:B------:R-:W-:Y:S01]  /*2d40*/  LEA.HI.X.SX32 R15, R22, R45.reuse, 0x1, P3 ;  /* 0x0000002d160f7211 */ /* 0x080fe200018f0eff */
[----:B------:R-:W-:Y:S01]  /*2d50*/  IMAD R35, R13, 0x2, R50 ;  /* 0x000000020d237824 */ /* 0x000fe200078e0232 */
[----:B------:R-:W-:-:S02]  /*2d60*/  LEA.HI.X.SX32 R13, R20, R45, 0x1, P2 ;  /* 0x0000002d140d7211 */ /* 0x000fc400010f0eff */
[-C--:B------:R-:W-:Y:S02]  /*2d70*/  IADD3 R16, P4, R24, R39.reuse, RZ ;  /* 0x0000002718107210 */ /* 0x080fe40007f9e0ff */
[-C--:B------:R-:W-:Y:S02]  /*2d80*/  IADD3 R18, P5, R26, R39.reuse, RZ ;  /* 0x000000271a127210 */ /* 0x080fe40007fbe0ff */
[-C--:B------:R-:W-:Y:S02]  /*2d90*/  IADD3 R20, P2, R32, R39.reuse, RZ ;  /* 0x0000002720147210 */ /* 0x080fe40007f5e0ff */
[----:B------:R-:W-:Y:S02]  /*2da0*/  IADD3 R22, P3, R36, R39, RZ ;  /* 0x0000002724167210 */ /* 0x000fe40007f7e0ff */
[-C--:B------:R-:W-:Y:S02]  /*2db0*/  LEA.HI.X.SX32 R17, R24, R45.reuse, 0x1, P4 ;  /* 0x0000002d18117211 */ /* 0x080fe400020f0eff */
[----:B------:R-:W-:-:S02]  /*2dc0*/  LEA.HI.X.SX32 R19, R26, R45, 0x1, P5 ;  /* 0x0000002d1a137211 */ /* 0x000fc400028f0eff */
[-C--:B------:R-:W-:Y:S02]  /*2dd0*/  LEA.HI.X.SX32 R21, R32, R45.reuse, 0x1, P2 ;  /* 0x0000002d20157211 */ /* 0x080fe400010f0eff */
[----:B------:R-:W-:Y:S02]  /*2de0*/  LEA.HI.X.SX32 R23, R36, R45, 0x1, P3 ;  /* 0x0000002d24177211 */ /* 0x000fe400018f0eff */
[-C--:B------:R-:W-:Y:S02]  /*2df0*/  IADD3 R24, P4, R34, R39.reuse, RZ ;  /* 0x0000002722187210 */ /* 0x080fe40007f9e0ff */
[-C--:B------:R-:W-:Y:S02]  /*2e00*/  IADD3 R26, P5, R42, R39.reuse, RZ ;  /* 0x000000272a1a7210 */ /* 0x080fe40007fbe0ff */
[-C--:B------:R-:W-:Y:S02]  /*2e10*/  IADD3 R32, P2, R40, R39.reuse, RZ ;  /* 0x0000002728207210 */ /* 0x080fe40007f5e0ff */
[----:B------:R-:W-:-:S02]  /*2e20*/  IADD3 R36, P3, R44, R39, RZ ;  /* 0x000000272c247210 */ /* 0x000fc40007f7e0ff */
[-C--:B------:R-:W-:Y:S02]  /*2e30*/  LEA.HI.X.SX32 R25, R34, R45.reuse, 0x1, P4 ;  /* 0x0000002d22197211 */ /* 0x080fe400020f0eff */
[-C--:B------:R-:W-:Y:S02]  /*2e40*/  LEA.HI.X.SX32 R27, R42, R45.reuse, 0x1, P5 ;  /* 0x0000002d2a1b7211 */ /* 0x080fe400028f0eff */
[-C--:B------:R-:W-:Y:S02]  /*2e50*/  LEA.HI.X.SX32 R33, R40, R45.reuse, 0x1, P2 ;  /* 0x0000002d28217211 */ /* 0x080fe400010f0eff */
[----:B------:R-:W-:Y:S02]  /*2e60*/  LEA.HI.X.SX32 R37, R44, R45, 0x1, P3 ;  /* 0x0000002d2c257211 */ /* 0x000fe400018f0eff */
[-C--:B------:R-:W-:Y:S02]  /*2e70*/  IADD3 R38, P4, R46, R39.reuse, RZ ;  /* 0x000000272e267210 */ /* 0x080fe40007f9e0ff */
[----:B------:R-:W-:-:S02]  /*2e80*/  IADD3 R42, P5, R48, R39, RZ ;  /* 0x00000027302a7210 */ /* 0x000fc40007fbe0ff */
[-C--:B------:R-:W-:Y:S02]  /*2e90*/  IADD3 R40, P2, R50, R39.reuse, RZ ;  /* 0x0000002732287210 */ /* 0x080fe40007f5e0ff */
[----:B------:R-:W-:Y:S02]  /*2ea0*/  IADD3 R34, P3, R35, R39, RZ ;  /* 0x0000002723227210 */ /* 0x000fe40007f7e0ff */
[----:B-1----:R-:W-:Y:S02]  /*2eb0*/  PRMT R71, R4, 0x7770, RZ ;  /* 0x0000777004477816 */ /* 0x002fe400000000ff */
[-C--:B------:R-:W-:Y:S02]  /*2ec0*/  LEA.HI.X.SX32 R39, R46, R45.reuse, 0x1, P4 ;  /* 0x0000002d2e277211 */ /* 0x080fe400020f0eff */
[-C--:B------:R-:W-:Y:S01]  /*2ed0*/  LEA.HI.X.SX32 R43, R48, R45.reuse, 0x1, P5 ;  /* 0x0000002d302b7211 */ /* 0x080fe200028f0eff */
[----:B------:R-:W-:Y:S01]  /*2ee0*/  STG.E.U8 desc[UR16][R8.64], R71 ;  /* 0x0000004708007986 */ /* 0x000fe2000c101110 */
[----:B------:R-:W-:-:S02]  /*2ef0*/  LEA.HI.X.SX32 R41, R50, R45, 0x1, P2 ;  /* 0x0000002d32297211 */ /* 0x000fc400010f0eff */
[----:B------:R-:W-:Y:S02]  /*2f00*/  LEA.HI.X.SX32 R35, R35, R45, 0x1, P3 ;  /* 0x0000002d23237211 */ /* 0x000fe400018f0eff */
[----:B------:R-:W-:Y:S02]  /*2f10*/  PRMT R69, R5, 0x7770, RZ ;  /* 0x0000777005457816 */ /* 0x000fe400000000ff */
[----:B------:R-:W-:Y:S02]  /*2f20*/  PRMT R67, R6, 0x7770, RZ ;  /* 0x0000777006437816 */ /* 0x000fe400000000ff */
[C---:B------:R-:W-:Y:S01]  /*2f30*/  PRMT R45, R7.reuse, 0x7773, RZ ;  /* 0x00007773072d7816 */ /* 0x040fe200000000ff */
[----:B------:R-:W-:Y:S01]  /*2f40*/  STG.E.U8 desc[UR16][R10.64], R69 ;  /* 0x000000450a007986 */ /* 0x000fe2000c101110 */
[C---:B------:R-:W-:Y:S02]  /*2f50*/  PRMT R53, R7.reuse, 0x7772, RZ ;  /* 0x0000777207357816 */ /* 0x040fe400000000ff */
[C---:B------:R-:W-:Y:S01]  /*2f60*/  PRMT R59, R7.reuse, 0x7771, RZ ;  /* 0x00007771073b7816 */ /* 0x040fe200000000ff */
[----:B------:R-:W-:Y:S01]  /*2f70*/  STG.E.U8 desc[UR16][R12.64], R67 ;  /* 0x000000430c007986 */ /* 0x000fe2000c101110 */
[----:B------:R-:W-:-:S02]  /*2f80*/  PRMT R7, R7, 0x7770, RZ ;  /* 0x0000777007077816 */ /* 0x000fc400000000ff */
[----:B------:R-:W-:Y:S02]  /*2f90*/  PRMT R65, R4, 0x7771, RZ ;  /* 0x0000777104417816 */ /* 0x000fe400000000ff */
[C---:B------:R-:W-:Y:S01]  /*2fa0*/  PRMT R63, R5.reuse, 0x7771, RZ ;  /* 0x00007771053f7816 */ /* 0x040fe200000000ff */
[----:B------:R1:W-:Y:S01]  /*2fb0*/  STG.E.U8 desc[UR16][R14.64], R7 ;  /* 0x000000070e007986 */ /* 0x0003e2000c101110 */
[----:B------:R-:W-:Y:S02]  /*2fc0*/  PRMT R61, R6, 0x7771, RZ ;  /* 0x00007771063d7816 */ /* 0x000fe400000000ff */
[----:B------:R-:W-:Y:S01]  /*2fd0*/  PRMT R57, R4, 0x7772, RZ ;  /* 0x0000777204397816 */ /* 0x000fe200000000ff */
[----:B------:R-:W-:Y:S01]  /*2fe0*/  STG.E.U8 desc[UR16][R16.64], R65 ;  /* 0x0000004110007986 */ /* 0x000fe2000c101110 */
[C---:B------:R-:W-:Y:S02]  /*2ff0*/  PRMT R49, R5.reuse, 0x7773, RZ ;  /* 0x0000777305317816 */ /* 0x040fe400000000ff */
[----:B------:R-:W-:Y:S01]  /*3000*/  PRMT R55, R5, 0x7772, RZ ;  /* 0x0000777205377816 */ /* 0x000fe200000000ff */
[----:B------:R-:W-:Y:S01]  /*3010*/  STG.E.U8 desc[UR16][R18.64], R63 ;  /* 0x0000003f12007986 */ /* 0x000fe2000c101110 */
[----:B------:R-:W-:-:S02]  /*3020*/  PRMT R5, R6, 0x7772, RZ ;  /* 0x0000777206057816 */ /* 0x000fc400000000ff */
[----:B------:R-:W-:Y:S01]  /*3030*/  PRMT R51, R4, 0x7773, RZ ;  /* 0x0000777304337816 */ /* 0x000fe200000000ff */
[----:B------:R-:W-:Y:S01]  /*3040*/  STG.E.U8 desc[UR16][R20.64], R61 ;  /* 0x0000003d14007986 */ /* 0x000fe2000c101110 */
[----:B------:R-:W-:Y:S01]  /*3050*/  PRMT R47, R6, 0x7773, RZ ;  /* 0x00007773062f7816 */ /* 0x000fe200000000ff */
[----:B------:R-:W-:Y:S01]  /*3060*/  IMAD.SHL.U32 R6, R2, 0x2, RZ ;  /* 0x0000000202067824 */ /* 0x000fe200078e00ff */
[----:B------:R-:W-:Y:S01]  /*3070*/  FSEL R31, R31, -INF , P0 ;  /* 0xff8000001f1f7808 */ /* 0x000fe20000000000 */
[----:B------:R-:W-:Y:S01]  /*3080*/  STG.E.U8 desc[UR16][R22.64], R59 ;  /* 0x0000003b16007986 */ /* 0x000fe2000c101110 */
[----:B-1----:R-:W-:Y:S02]  /*3090*/  IMAD.SHL.U32 R7, R0, 0x4, RZ ;  /* 0x0000000400077824 */ /* 0x002fe400078e00ff */
[----:B------:R-:W-:Y:S01]  /*30a0*/  LOP3.LUT R6, R6, 0x1f8, RZ, 0xc0, !PT ;  /* 0x000001f806067812 */ /* 0x000fe200078ec0ff */
[----:B------:R-:W-:Y:S01]  /*30b0*/  STG.E.U8 desc[UR16][R24.64], R57 ;  /* 0x0000003918007986 */ /* 0x000fe2000c101110 */
[----:B------:R-:W-:Y:S01]  /*30c0*/  FFMA R29, R31, 0.69314718246459960938, R30 ;  /* 0x3f3172181f1d7823 */ /* 0x000fe2000000001e */
[----:B0-----:R-:W-:Y:S01]  /*30d0*/  IADD3 R4, P0, P1, R7, UR5, R72 ;  /* 0x0000000507047c10 */ /* 0x001fe2000f91e048 */
[----:B------:R-:W-:Y:S01]  /*30e0*/  UIMAD.WIDE UR4, UR4, 0x4, URZ ;  /* 0x00000004040478a5 */ /* 0x000fe2000f8e023f */
[----:B------:R-:W-:Y:S01]  /*30f0*/  STG.E.U8 desc[UR16][R26.64], R55 ;  /* 0x000000371a007986 */ /* 0x000fe2000c101110 */
[----:B------:R-:W-:-:S03]  /*3100*/  IMAD.HI R0, R0, 0x4, RZ ;  /* 0x0000000400007827 */ /* 0x000fc600078e02ff */
[----:B------:R0:W-:Y:S04]  /*3110*/  STG.E.U8 desc[UR16][R32.64], R5 ;  /* 0x0000000520007986 */ /* 0x0001e8000c101110 */
[----:B------:R1:W-:Y:S04]  /*3120*/  STG.E.U8 desc[UR16][R36.64], R53 ;  /* 0x0000003524007986 */ /* 0x0003e8000c101110 */
[----:B------:R1:W-:Y:S04]  /*3130*/  STG.E.U8 desc[UR16][R38.64], R51 ;  /* 0x0000003326007986 */ /* 0x0003e8000c101110 */
[----:B------:R1:W-:Y:S01]  /*3140*/  STG.E.U8 desc[UR16][R42.64], R49 ;  /* 0x000000312a007986 */ /* 0x0003e2000c101110 */
[----:B0-----:R-:W-:-:S03]  /*3150*/  IADD3.X R5, R0, UR5, R73, P0, P1 ;  /* 0x0000000500057c10 */ /* 0x001fc600087e2449 */
[----:B------:R1:W-:Y:S04]  /*3160*/  STG.E.U8 desc[UR16][R40.64], R47 ;  /* 0x0000002f28007986 */ /* 0x0003e8000c101110 */
[----:B------:R1:W-:Y:S01]  /*3170*/  STG.E.U8 desc[UR16][R34.64], R45 ;  /* 0x0000002d22007986 */ /* 0x0003e2000c101110 */
[----:B------:R-:W-:Y:S06]  /*3180*/  BAR.SYNC.DEFER_BLOCKING 0x0 ;  /* 0x0000000000007b1d */ /* 0x000fec0000010000 */
[----:B------:R1:W-:Y:S02]  /*3190*/  STS.64 [R6+UR7], R28 ;  /* 0x0000001c06007988 */ /* 0x0003e40008000a07 */
[----:B------:R-:W-:Y:S06]  /*31a0*/  BAR.SYNC.DEFER_BLOCKING 0x0 ;  /* 0x0000000000007b1d */ /* 0x000fec0000010000 */
[----:B------:R-:W-:Y:S05]  /*31b0*/  @P6 EXIT ;  /* 0x000000000000694d */ /* 0x000fea0003800000 */
[----:B------:R-:W0:Y:S04]  /*31c0*/  LDS R3, [R3] ;  /* 0x0000000003037984 */ /* 0x000e280000000800 */
[----:B0-----:R-:W-:Y:S01]  /*31d0*/  STG.E desc[UR16][R4.64], R3 ;  /* 0x0000000304007986 */ /* 0x001fe2000c101910 */
[----:B------:R-:W-:Y:S05]  /*31e0*/  EXIT ;  /* 0x000000000000794d */ /* 0x000fea0003800000 */
.L_x_2:
[----:B------:R-:W-:-:S00]  /*31f0*/  BRA `(.L_x_2) ;  /* 0xfffffffc00fc7947 */ /* 0x000fc0000383ffff */
[----:B------:R-:W-:-:S00]  /*3200*/  NOP ;  /* 0x0000000000007918 */ /* 0x000fc00000000000 */
[----:B------:R-:W-:-:S00]  /*3210*/  NOP ;  /* 0x0000000000007918 */ /* 0x000fc00000000000 */
[----:B------:R-:W-:-:S00]  /*3220*/  NOP ;  /* 0x0000000000007918 */ /* 0x000fc00000000000 */
[----:B------:R-:W-:-:S00]  /*3230*/  NOP ;  /* 0x0000000000007918 */ /* 0x000fc00000000000 */
[----:B------:R-:W-:-:S00]  /*3240*/  NOP ;  /* 0x0000000000007918 */ /* 0x000fc00000000000 */
[----:B------:R-:W-:-:S00]  /*3250*/  NOP ;  /* 0x0000000000007918 */ /* 0x000fc00000000000 */
[----:B------:R-:W-:-:S00]  /*3260*/  NOP ;  /* 0x0000000000007918 */ /* 0x000fc00000000000 */
[----:B------:R-:W-:-:S00]  /*3270*/  NOP ;  /* 0x0000000000007918 */ /* 0x000fc00000000000 */
.L_x_3:


//--------------------- .nv.global.init           --------------------------
	.section	.nv.global.init,"aw",@progbits
.nv.global.init:
	.type		_$_str,@object
	.size		_$_str,(.L_0 - _$_str)
_$_str:
        /*0000*/ 	.byte	0x5f, 0x5f, 0x43, 0x55, 0x44, 0x41, 0x5f, 0x46, 0x54, 0x5a, 0x00
.L_0:


//--------------------- .nv.shared.attn_fwd       --------------------------
	.section	.nv.shared.attn_fwd,"aw",@nobits
	.sectionflags	@""
	.align	16
	.zero		1024


//--------------------- .nv.shared.reserved.0     --------------------------
	.section	.nv.shared.reserved.0,"aw",@nobits
	.weak		__nv_reservedSMEM_offset_0_alias
	.size		__nv_reservedSMEM_offset_0_alias, 0, 0
	.other		__nv_reservedSMEM_offset_0_alias,@"STO_CUDA_RESERVED_SHARED STV_DEFAULT"
__nv_reservedSMEM_offset_0_alias:
	.zero		0


//--------------------- .nv.constant0.attn_fwd    --------------------------
	.section	.nv.constant0.attn_fwd,"a",@progbits
	.sectionflags	@""
	.align	4
.nv.constant0.attn_fwd:
	.zero		664


//--------------------- SYMBOLS --------------------------

	.type		.nv.reservedSmem.offset0,@object
	.size		.nv.reservedSmem.offset0,0x4
